// auto-generated by cutlass_sweep.gemm — config: {"arch": "sm_100", "cluster_m": 1, "cluster_n": 2, "dtype": "e5m2", "dtype_b": "e5m2", "layout": "nt", "stages": 0, "tile_k": 128, "tile_m": 128, "tile_n": 256}
#include "cutlass/cutlass.h"
#include "cutlass/gemm/collective/collective_builder.hpp"
#include "cutlass/gemm/device/gemm_universal_adapter.h"
#include "cutlass/gemm/kernel/gemm_universal.hpp"
#include "cutlass/epilogue/collective/collective_builder.hpp"

using ElemA = cutlass::float_e5m2_t;
using ElemB = cutlass::float_e5m2_t;
using ElemCD = cutlass::float_e5m2_t;
using Acc  = float;
using TileShape    = cute::Shape<cute::_128, cute::_256, cute::_128>;
using ClusterShape = cute::Shape<cute::_1, cute::_2, cute::_1>;

using CollectiveEpilogue = typename cutlass::epilogue::collective::CollectiveBuilder<
    cutlass::arch::Sm100, cutlass::arch::OpClassTensorOp,
    TileShape, ClusterShape,
    cutlass::epilogue::collective::EpilogueTileAuto,
    Acc, Acc,
    ElemCD, cutlass::layout::RowMajor, 128 / cutlass::sizeof_bits<ElemCD>::value,
    ElemCD, cutlass::layout::RowMajor, 128 / cutlass::sizeof_bits<ElemCD>::value,
    cutlass::epilogue::collective::EpilogueScheduleAuto
  >::CollectiveOp;

using CollectiveMainloop = typename cutlass::gemm::collective::CollectiveBuilder<
    cutlass::arch::Sm100, cutlass::arch::OpClassTensorOp,
    ElemA, cutlass::layout::RowMajor, 128 / cutlass::sizeof_bits<ElemA>::value,
    ElemB, cutlass::layout::ColumnMajor, 128 / cutlass::sizeof_bits<ElemB>::value,
    Acc,
    TileShape, ClusterShape,
    cutlass::gemm::collective::StageCountAutoCarveout<static_cast<int>(sizeof(typename CollectiveEpilogue::SharedStorage))>,
    cutlass::gemm::collective::KernelScheduleAuto
  >::CollectiveOp;

using GemmKernel = cutlass::gemm::kernel::GemmUniversal<
    cute::Shape<int,int,int,int>,
    CollectiveMainloop,
    CollectiveEpilogue
>;
using Gemm = cutlass::gemm::device::GemmUniversalAdapter<GemmKernel>;

// Force the device kernel symbol into the cubin without needing a host main.
auto* _anchor = &cutlass::device_kernel<GemmKernel>;


// ===== COMPILED SASS (sm_100a) =====

	.target	sm_100a

	.elftype	@"ET_EXEC"


//--------------------- .note.nv.tkinfo           --------------------------
	.section	.note.nv.tkinfo,"",@"SHT_NOTE"
	.sectionflags	@"SHF_NOTE_NV_TKINFO"
	.tkinfo
        /*0018*/ 	.word	0x00000002
        /*0030*/ 	.string	""
        /*0030*/ 	.string	"ptxas"
        /*0030*/ 	.string	"Cuda compilation tools, release 13.0, V13.0.88"
        /*0030*/ 	.string	"Build cuda_13.0.r13.0/compiler.36424714_0"
        /*0030*/ 	.string	"-arch sm_100a -m 64 "



//--------------------- .note.nv.cuinfo           --------------------------
	.section	.note.nv.cuinfo,"",@"SHT_NOTE"
	.sectionflags	@"SHF_NOTE_NV_CUINFO"
        /*0018*/ 	.short	0x0002
        /*001a*/ 	.short	0x0064
        /*001c*/ 	.short	0x0082
	.zero		2


//--------------------- .nv.info                  --------------------------
	.section	.nv.info,"",@"SHT_CUDA_INFO"
	.align	4


	//----- nvinfo : EIATTR_REGCOUNT
	.align		4
        /*0000*/ 	.byte	0x04, 0x2f
        /*0002*/ 	.short	(.L_20 - .L_19)
	.align		4
.L_19:
        /*0004*/ 	.word	index@(_ZN7cutlass13device_kernelINS_4gemm6kernel13GemmUniversalIN4cute5tupleIJiiiiEEENS1_10collective13CollectiveMmaINS1_35MainloopSm100TmaUmmaWarpSpecializedILi3ELi2ELi2ENS5_IJNS4_1CILi1EEENSA_ILi2EEESB_EEEEENS5_IJNSA_ILi128EEENSA_ILi256EEESF_EEENS_12float_e5m2_tENS5_IJlSB_lEEESI_SJ_NS4_8TiledMMAINS4_8MMA_AtomIJNS4_10MMA_TraitsINS4_19SM100_MMA_F8F6F4_SSEJSI_SI_fSF_SG_NS4_17integral_constantINS4_4UMMA5MajorELSQ_0EEESR_NSO_INSP_7ScaleInELSS_0EEEST_EEEEEENS4_6LayoutINS5_IJSB_SB_SB_EEENS5_IJNSA_ILi0EEESY_SY_EEEEENS5_IJNS4_10UnderscoreES11_S11_EEEEENS4_23SM90_TMA_LOAD_MULTICASTENS4_14ComposedLayoutINS4_7SwizzleILi3ELi4ELi3EEENS4_18smem_ptr_flag_bitsILi8EEENSW_INS5_IJNSA_ILi8EEESF_EEENS5_IJSF_SB_EEEEEEEvNS4_8identityENS4_13SM90_TMA_LOADES1E_vS1F_EENS_8epilogue10collective18CollectiveEpilogueINS1I_23Sm100TmaWarpSpecializedILi4ELi2ELi64ELb0ELb0EEEJSH_NS5_IJNSW_ISF_SB_EENSW_INSA_ILi64EEESB_EEEEESI_SJ_SI_SJ_NS1I_6fusion15FusionCallbacksIS1M_NS1R_17LinearCombinationISI_fSI_fLNS_15FloatRoundStyleE2EEESH_S1Q_JEEENS4_5SM1004TMEM4LOAD26SM100_TMEM_LOAD_32dp32b64xES1G_NS15_INS16_ILi2ELi4ELi3EEES19_NSW_INS5_IJS1A_S1O_EEENS5_IJS1O_SB_EEEEEEENS4_39AutoVectorizingCopyWithAssumedAlignmentILi128EEENS4_14SM90_TMA_STOREES25_S27_S27_EEEvvEEEEvNT_6ParamsE)
        /*0008*/ 	.word	0x000000ce


	//----- nvinfo : EIATTR_FRAME_SIZE
	.align		4
.L_20:
        /*000c*/ 	.byte	0x04, 0x11
        /*000e*/ 	.short	(.L_22 - .L_21)
	.align		4
.L_21:
        /*0010*/ 	.word	index@($__internal_2_$__cuda_sm10x_tcgen05_guardrail_trap_unallocated_columns_being_dealloced)
        /*0014*/ 	.word	0x00000000


	//----- nvinfo : EIATTR_FRAME_SIZE
	.align		4
.L_22:
        /*0018*/ 	.byte	0x04, 0x11
        /*001a*/ 	.short	(.L_24 - .L_23)
	.align		4
.L_23:
        /*001c*/ 	.word	index@($__internal_1_$__cuda_sm10x_tcgen05_guardrail_trap_phase_invalid_during_alloc)
        /*0020*/ 	.word	0x00000000


	//----- nvinfo : EIATTR_FRAME_SIZE
	.align		4
.L_24:
        /*0024*/ 	.byte	0x04, 0x11
        /*0026*/ 	.short	(.L_26 - .L_25)
	.align		4
.L_25:
        /*0028*/ 	.word	index@($__internal_0_$__cuda_sm10x_tcgen05_guardrail_trap_col_being_dealloced_not_returned_by_alloc)
        /*002c*/ 	.word	0x00000000


	//----- nvinfo : EIATTR_FRAME_SIZE
	.align		4
.L_26:
        /*0030*/ 	.byte	0x04, 0x11
        /*0032*/ 	.short	(.L_28 - .L_27)
	.align		4
.L_27:
        /*0034*/ 	.word	index@(_ZN7cutlass13device_kernelINS_4gemm6kernel13GemmUniversalIN4cute5tupleIJiiiiEEENS1_10collective13CollectiveMmaINS1_35MainloopSm100TmaUmmaWarpSpecializedILi3ELi2ELi2ENS5_IJNS4_1CILi1EEENSA_ILi2EEESB_EEEEENS5_IJNSA_ILi128EEENSA_ILi256EEESF_EEENS_12float_e5m2_tENS5_IJlSB_lEEESI_SJ_NS4_8TiledMMAINS4_8MMA_AtomIJNS4_10MMA_TraitsINS4_19SM100_MMA_F8F6F4_SSEJSI_SI_fSF_SG_NS4_17integral_constantINS4_4UMMA5MajorELSQ_0EEESR_NSO_INSP_7ScaleInELSS_0EEEST_EEEEEENS4_6LayoutINS5_IJSB_SB_SB_EEENS5_IJNSA_ILi0EEESY_SY_EEEEENS5_IJNS4_10UnderscoreES11_S11_EEEEENS4_23SM90_TMA_LOAD_MULTICASTENS4_14ComposedLayoutINS4_7SwizzleILi3ELi4ELi3EEENS4_18smem_ptr_flag_bitsILi8EEENSW_INS5_IJNSA_ILi8EEESF_EEENS5_IJSF_SB_EEEEEEEvNS4_8identityENS4_13SM90_TMA_LOADES1E_vS1F_EENS_8epilogue10collective18CollectiveEpilogueINS1I_23Sm100TmaWarpSpecializedILi4ELi2ELi64ELb0ELb0EEEJSH_NS5_IJNSW_ISF_SB_EENSW_INSA_ILi64EEESB_EEEEESI_SJ_SI_SJ_NS1I_6fusion15FusionCallbacksIS1M_NS1R_17LinearCombinationISI_fSI_fLNS_15FloatRoundStyleE2EEESH_S1Q_JEEENS4_5SM1004TMEM4LOAD26SM100_TMEM_LOAD_32dp32b64xES1G_NS15_INS16_ILi2ELi4ELi3EEES19_NSW_INS5_IJS1A_S1O_EEENS5_IJS1O_SB_EEEEEEENS4_39AutoVectorizingCopyWithAssumedAlignmentILi128EEENS4_14SM90_TMA_STOREES25_S27_S27_EEEvvEEEEvNT_6ParamsE)
        /*0038*/ 	.word	0x00000000


	//----- nvinfo : EIATTR_MIN_STACK_SIZE
	.align		4
.L_28:
        /*003c*/ 	.byte	0x04, 0x12
        /*003e*/ 	.short	(.L_30 - .L_29)
	.align		4
.L_29:
        /*0040*/ 	.word	index@(_ZN7cutlass13device_kernelINS_4gemm6kernel13GemmUniversalIN4cute5tupleIJiiiiEEENS1_10collective13CollectiveMmaINS1_35MainloopSm100TmaUmmaWarpSpecializedILi3ELi2ELi2ENS5_IJNS4_1CILi1EEENSA_ILi2EEESB_EEEEENS5_IJNSA_ILi128EEENSA_ILi256EEESF_EEENS_12float_e5m2_tENS5_IJlSB_lEEESI_SJ_NS4_8TiledMMAINS4_8MMA_AtomIJNS4_10MMA_TraitsINS4_19SM100_MMA_F8F6F4_SSEJSI_SI_fSF_SG_NS4_17integral_constantINS4_4UMMA5MajorELSQ_0EEESR_NSO_INSP_7ScaleInELSS_0EEEST_EEEEEENS4_6LayoutINS5_IJSB_SB_SB_EEENS5_IJNSA_ILi0EEESY_SY_EEEEENS5_IJNS4_10UnderscoreES11_S11_EEEEENS4_23SM90_TMA_LOAD_MULTICASTENS4_14ComposedLayoutINS4_7SwizzleILi3ELi4ELi3EEENS4_18smem_ptr_flag_bitsILi8EEENSW_INS5_IJNSA_ILi8EEESF_EEENS5_IJSF_SB_EEEEEEEvNS4_8identityENS4_13SM90_TMA_LOADES1E_vS1F_EENS_8epilogue10collective18CollectiveEpilogueINS1I_23Sm100TmaWarpSpecializedILi4ELi2ELi64ELb0ELb0EEEJSH_NS5_IJNSW_ISF_SB_EENSW_INSA_ILi64EEESB_EEEEESI_SJ_SI_SJ_NS1I_6fusion15FusionCallbacksIS1M_NS1R_17LinearCombinationISI_fSI_fLNS_15FloatRoundStyleE2EEESH_S1Q_JEEENS4_5SM1004TMEM4LOAD26SM100_TMEM_LOAD_32dp32b64xES1G_NS15_INS16_ILi2ELi4ELi3EEES19_NSW_INS5_IJS1A_S1O_EEENS5_IJS1O_SB_EEEEEEENS4_39AutoVectorizingCopyWithAssumedAlignmentILi128EEENS4_14SM90_TMA_STOREES25_S27_S27_EEEvvEEEEvNT_6ParamsE)
        /*0044*/ 	.word	0x00000000
.L_30:


//--------------------- .nv.compat                --------------------------
	.section	.nv.compat,"",@"SHT_CUDA_COMPAT_INFO"
	.align	4
        /*0000*/ 	.byte	0x02, 0x09, 0x01, 0x00, 0x02, 0x02, 0x02, 0x00, 0x02, 0x05, 0x05, 0x00, 0x03, 0x07, 0x01, 0x01
        /*0010*/ 	.byte	0x02, 0x03, 0x01, 0x00, 0x02, 0x06, 0x01, 0x00, 0x04, 0x0b, 0x08, 0x00, 0x09, 0x00, 0x00, 0x00
        /*0020*/ 	.byte	0x00, 0x00, 0x00, 0x00


//--------------------- .nv.info._ZN7cutlass13device_kernelINS_4gemm6kernel13GemmUniversalIN4cute5tupleIJiiiiEEENS1_10collective13CollectiveMmaINS1_35MainloopSm100TmaUmmaWarpSpecializedILi3ELi2ELi2ENS5_IJNS4_1CILi1EEENSA_ILi2EEESB_EEEEENS5_IJNSA_ILi128EEENSA_ILi256EEESF_EEENS_12float_e5m2_tENS5_IJlSB_lEEESI_SJ_NS4_8TiledMMAINS4_8MMA_AtomIJNS4_10MMA_TraitsINS4_19SM100_MMA_F8F6F4_SSEJSI_SI_fSF_SG_NS4_17integral_constantINS4_4UMMA5MajorELSQ_0EEESR_NSO_INSP_7ScaleInELSS_0EEEST_EEEEEENS4_6LayoutINS5_IJSB_SB_SB_EEENS5_IJNSA_ILi0EEESY_SY_EEEEENS5_IJNS4_10UnderscoreES11_S11_EEEEENS4_23SM90_TMA_LOAD_MULTICASTENS4_14ComposedLayoutINS4_7SwizzleILi3ELi4ELi3EEENS4_18smem_ptr_flag_bitsILi8EEENSW_INS5_IJNSA_ILi8EEESF_EEENS5_IJSF_SB_EEEEEEEvNS4_8identityENS4_13SM90_TMA_LOADES1E_vS1F_EENS_8epilogue10collective18CollectiveEpilogueINS1I_23Sm100TmaWarpSpecializedILi4ELi2ELi64ELb0ELb0EEEJSH_NS5_IJNSW_ISF_SB_EENSW_INSA_ILi64EEESB_EEEEESI_SJ_SI_SJ_NS1I_6fusion15FusionCallbacksIS1M_NS1R_17LinearCombinationISI_fSI_fLNS_15FloatRoundStyleE2EEESH_S1Q_JEEENS4_5SM1004TMEM4LOAD26SM100_TMEM_LOAD_32dp32b64xES1G_NS15_INS16_ILi2ELi4ELi3EEES19_NSW_INS5_IJS1A_S1O_EEENS5_IJS1O_SB_EEEEEEENS4_39AutoVectorizingCopyWithAssumedAlignmentILi128EEENS4_14SM90_TMA_STOREES25_S27_S27_EEEvvEEEEvNT_6ParamsE --------------------------
	.section	.nv.info._ZN7cutlass13device_kernelINS_4gemm6kernel13GemmUniversalIN4cute5tupleIJiiiiEEENS1_10collective13CollectiveMmaINS1_35MainloopSm100TmaUmmaWarpSpecializedILi3ELi2ELi2ENS5_IJNS4_1CILi1EEENSA_ILi2EEESB_EEEEENS5_IJNSA_ILi128EEENSA_ILi256EEESF_EEENS_12float_e5m2_tENS5_IJlSB_lEEESI_SJ_NS4_8TiledMMAINS4_8MMA_AtomIJNS4_10MMA_TraitsINS4_19SM100_MMA_F8F6F4_SSEJSI_SI_fSF_SG_NS4_17integral_constantINS4_4UMMA5MajorELSQ_0EEESR_NSO_INSP_7ScaleInELSS_0EEEST_EEEEEENS4_6LayoutINS5_IJSB_SB_SB_EEENS5_IJNSA_ILi0EEESY_SY_EEEEENS5_IJNS4_10UnderscoreES11_S11_EEEEENS4_23SM90_TMA_LOAD_MULTICASTENS4_14ComposedLayoutINS4_7SwizzleILi3ELi4ELi3EEENS4_18smem_ptr_flag_bitsILi8EEENSW_INS5_IJNSA_ILi8EEESF_EEENS5_IJSF_SB_EEEEEEEvNS4_8identityENS4_13SM90_TMA_LOADES1E_vS1F_EENS_8epilogue10collective18CollectiveEpilogueINS1I_23Sm100TmaWarpSpecializedILi4ELi2ELi64ELb0ELb0EEEJSH_NS5_IJNSW_ISF_SB_EENSW_INSA_ILi64EEESB_EEEEESI_SJ_SI_SJ_NS1I_6fusion15FusionCallbacksIS1M_NS1R_17LinearCombinationISI_fSI_fLNS_15FloatRoundStyleE2EEESH_S1Q_JEEENS4_5SM1004TMEM4LOAD26SM100_TMEM_LOAD_32dp32b64xES1G_NS15_INS16_ILi2ELi4ELi3EEES19_NSW_INS5_IJS1A_S1O_EEENS5_IJS1O_SB_EEEEEEENS4_39AutoVectorizingCopyWithAssumedAlignmentILi128EEENS4_14SM90_TMA_STOREES25_S27_S27_EEEvvEEEEvNT_6ParamsE,"",@"SHT_CUDA_INFO"
	.sectionflags	@""
	.align	4


	//----- nvinfo : EIATTR_CUDA_API_VERSION
	.align		4
        /*0000*/ 	.byte	0x04, 0x37
        /*0002*/ 	.short	(.L_32 - .L_31)
.L_31:
        /*0004*/ 	.word	0x00000082


	//----- nvinfo : EIATTR_KPARAM_INFO
	.align		4
.L_32:
        /*0008*/ 	.byte	0x04, 0x17
        /*000a*/ 	.short	(.L_34 - .L_33)
.L_33:
        /*000c*/ 	.word	0x00000000
        /*0010*/ 	.short	0x0000
        /*0012*/ 	.short	0x0000
        /*0014*/ 	.byte	0x00, 0xf0, 0x01, 0x20


	//----- nvinfo : EIATTR_AT_ENTRY_FRAGMENTS
	.align		4
.L_34:
        /*0018*/ 	.byte	0x04, 0x4f
        /*001a*/ 	.short	(.L_36 - .L_35)


	//   ....[0]....
.L_35:
        /*001c*/ 	.word	0x00000006


	//----- nvinfo : EIATTR_RESERVED_SMEM_USED
	.align		4
.L_36:
        /*0020*/ 	.byte	0x01, 0x41
	.zero		2


	//----- nvinfo : EIATTR_SPARSE_MMA_MASK
	.align		4
        /*0024*/ 	.byte	0x03, 0x50
        /*0026*/ 	.short	0x0000


	//----- nvinfo : EIATTR_TCGEN05_1CTA_USED
	.align		4
        /*0028*/ 	.byte	0x01, 0x51
	.zero		2


	//----- nvinfo : EIATTR_MAXREG_COUNT
	.align		4
        /*002c*/ 	.byte	0x03, 0x1b
        /*002e*/ 	.short	0x00ff


	//----- nvinfo : EIATTR_NUM_BARRIERS
	.align		4
        /*0030*/ 	.byte	0x02, 0x4c
        /*0032*/ 	.byte	0x07
	.zero		1


	//----- nvinfo : EIATTR_EXTERNS
	.align		4
        /*0034*/ 	.byte	0x04, 0x0f
        /*0036*/ 	.short	(.L_38 - .L_37)


	//   ....[0]....
	.align		4
.L_37:
        /*0038*/ 	.word	index@(__assertfail)


	//----- nvinfo : EIATTR_MERCURY_ISA_VERSION
	.align		4
.L_38:
        /*003c*/ 	.byte	0x03, 0x5f
        /*003e*/ 	.short	0x0101


	//----- nvinfo : EIATTR_INT_WARP_WIDE_INSTR_OFFSETS
	.align		4
        /*0040*/ 	.byte	0x04, 0x31
        /*0042*/ 	.short	(.L_40 - .L_39)


	//   ....[0]....
.L_39:
        /*0044*/ 	.word	0x00003a80


	//   ....[1]....
        /*0048*/ 	.word	0x00003aa0


	//   ....[2]....
        /*004c*/ 	.word	0x00003ad0


	//   ....[3]....
        /*0050*/ 	.word	0x00004650


	//   ....[4]....
        /*0054*/ 	.word	0x000046c0


	//   ....[5]....
        /*0058*/ 	.word	0x00004790


	//   ....[6]....
        /*005c*/ 	.word	0x00004810


	//   ....[7]....
        /*0060*/ 	.word	0x00004900


	//   ....[8]....
        /*0064*/ 	.word	0x00004980


	//   ....[9]....
        /*0068*/ 	.word	0x00004a60


	//   ....[10]....
        /*006c*/ 	.word	0x00004b10


	//----- nvinfo : EIATTR_COOP_GROUP_MASK_REGIDS
	.align		4
.L_40:
        /*0070*/ 	.byte	0x04, 0x29
        /*0072*/ 	.short	(.L_42 - .L_41)


	//   ....[0]....
.L_41:
        /*0074*/ 	.word	0xffffffff


	//   ....[1]....
        /*0078*/ 	.word	0xffffffff


	//   ....[2]....
        /*007c*/ 	.word	0xffffffff


	//   ....[3]....
        /*0080*/ 	.word	0xffffffff


	//   ....[4]....
        /*0084*/ 	.word	0xffffffff


	//   ....[5]....
        /*0088*/ 	.word	0xffffffff


	//   ....[6]....
        /*008c*/ 	.word	0xffffffff


	//   ....[7]....
        /*0090*/ 	.word	0xffffffff


	//   ....[8]....
        /*0094*/ 	.word	0xffffffff


	//   ....[9]....
        /*0098*/ 	.word	0xffffffff


	//   ....[10]....
        /*009c*/ 	.word	0xffffffff


	//   ....[11]....
        /*00a0*/ 	.word	0xffffffff


	//   ....[12]....
        /*00a4*/ 	.word	0xffffffff


	//   ....[13]....
        /*00a8*/ 	.word	0xffffffff


	//----- nvinfo : EIATTR_COOP_GROUP_INSTR_OFFSETS
	.align		4
.L_42:
        /*00ac*/ 	.byte	0x04, 0x28
        /*00ae*/ 	.short	(.L_44 - .L_43)


	//   ....[0]....
.L_43:
        /*00b0*/ 	.word	0x00000080


	//   ....[1]....
        /*00b4*/ 	.word	0x000004f0


	//   ....[2]....
        /*00b8*/ 	.word	0x00000680


	//   ....[3]....
        /*00bc*/ 	.word	0x00000820


	//   ....[4]....
        /*00c0*/ 	.word	0x00000920


	//   ....[5]....
        /*00c4*/ 	.word	0x00000a90


	//   ....[6]....
        /*00c8*/ 	.word	0x00000bf0


	//   ....[7]....
        /*00cc*/ 	.word	0x00000da0


	//   ....[8]....
        /*00d0*/ 	.word	0x00001fa0


	//   ....[9]....
        /*00d4*/ 	.word	0x00002df0


	//   ....[10]....
        /*00d8*/ 	.word	0x00003000


	//   ....[11]....
        /*00dc*/ 	.word	0x00003030


	//   ....[12]....
        /*00e0*/ 	.word	0x00003960


	//   ....[13]....
        /*00e4*/ 	.word	0x00003b90


	//----- nvinfo : EIATTR_VRC_CTA_INIT_COUNT
	.align		4
.L_44:
        /*00e8*/ 	.byte	0x02, 0x4a
        /*00ea*/ 	.byte	0x80
	.zero		1


	//----- nvinfo : EIATTR_SYSCALL_OFFSETS
	.align		4
        /*00ec*/ 	.byte	0x04, 0x46
        /*00ee*/ 	.short	(.L_46 - .L_45)


	//   ....[0]....
.L_45:
        /*00f0*/ 	.word	0x00005790


	//   ....[1]....
        /*00f4*/ 	.word	0x000058d0


	//   ....[2]....
        /*00f8*/ 	.word	0x00006160


	//   ....[3]....
        /*00fc*/ 	.word	0x00007780


	//   ....[4]....
        /*0100*/ 	.word	0x00008d30


	//   ....[5]....
        /*0104*/ 	.word	0x0000a300


	//----- nvinfo : EIATTR_MBARRIER_INSTR_OFFSETS
	.align		4
.L_46:
        /*0108*/ 	.byte	0x04, 0x39
        /*010a*/ 	.short	(.L_48 - .L_47)


	//   ....[0]....
.L_47:
        /*010c*/ 	.word	0x00000610
        /*0110*/ 	.word	0x000000ff
        /*0114*/ 	.word	0x00000000
        /*0118*/ 	.short	0x0100
        /*011a*/ 	.byte	0x04
	.zero		1


	//   ....[1]....
        /*011c*/ 	.word	0x00000620
        /*0120*/ 	.word	0x000000ff
        /*0124*/ 	.word	0x00000018
        /*0128*/ 	.short	0x0100
        /*012a*/ 	.byte	0x04
	.zero		1


	//   ....[2]....
        /*012c*/ 	.word	0x00000630
        /*0130*/ 	.word	0x000000ff
        /*0134*/ 	.word	0x00000008
        /*0138*/ 	.short	0x0100
        /*013a*/ 	.byte	0x04
	.zero		1


	//   ....[3]....
        /*013c*/ 	.word	0x00000640
        /*0140*/ 	.word	0x000000ff
        /*0144*/ 	.word	0x00000020
        /*0148*/ 	.short	0x0100
        /*014a*/ 	.byte	0x04
	.zero		1


	//   ....[4]....
        /*014c*/ 	.word	0x00000650
        /*0150*/ 	.word	0x000000ff
        /*0154*/ 	.word	0x00000010
        /*0158*/ 	.short	0x0100
        /*015a*/ 	.byte	0x04
	.zero		1


	//   ....[5]....
        /*015c*/ 	.word	0x00000660
        /*0160*/ 	.word	0x000000ff
        /*0164*/ 	.word	0x00000028
        /*0168*/ 	.short	0x0100
        /*016a*/ 	.byte	0x04
	.zero		1


	//   ....[6]....
        /*016c*/ 	.word	0x00000790
        /*0170*/ 	.word	0x000000ff
        /*0174*/ 	.word	0x00000030
        /*0178*/ 	.short	0x0100
        /*017a*/ 	.byte	0x04
	.zero		1


	//   ....[7]....
        /*017c*/ 	.word	0x000007a0
        /*0180*/ 	.word	0x000000ff
        /*0184*/ 	.word	0x00000050
        /*0188*/ 	.short	0x0100
        /*018a*/ 	.byte	0x04
	.zero		1


	//   ....[8]....
        /*018c*/ 	.word	0x000007b0
        /*0190*/ 	.word	0x000000ff
        /*0194*/ 	.word	0x00000038
        /*0198*/ 	.short	0x0100
        /*019a*/ 	.byte	0x04
	.zero		1


	//   ....[9]....
        /*019c*/ 	.word	0x000007c0
        /*01a0*/ 	.word	0x000000ff
        /*01a4*/ 	.word	0x00000058
        /*01a8*/ 	.short	0x0100
        /*01aa*/ 	.byte	0x04
	.zero		1


	//   ....[10]....
        /*01ac*/ 	.word	0x000007d0
        /*01b0*/ 	.word	0x000000ff
        /*01b4*/ 	.word	0x00000040
        /*01b8*/ 	.short	0x0100
        /*01ba*/ 	.byte	0x04
	.zero		1


	//   ....[11]....
        /*01bc*/ 	.word	0x000007e0
        /*01c0*/ 	.word	0x000000ff
        /*01c4*/ 	.word	0x00000060
        /*01c8*/ 	.short	0x0100
        /*01ca*/ 	.byte	0x04
	.zero		1


	//   ....[12]....
        /*01cc*/ 	.word	0x000007f0
        /*01d0*/ 	.word	0x000000ff
        /*01d4*/ 	.word	0x00000048
        /*01d8*/ 	.short	0x0100
        /*01da*/ 	.byte	0x04
	.zero		1


	//   ....[13]....
        /*01dc*/ 	.word	0x00000800
        /*01e0*/ 	.word	0x000000ff
        /*01e4*/ 	.word	0x00000068
        /*01e8*/ 	.short	0x0100
        /*01ea*/ 	.byte	0x04
	.zero		1


	//   ....[14]....
        /*01ec*/ 	.word	0x000008f0
        /*01f0*/ 	.word	0x000000ff
        /*01f4*/ 	.word	0x00000070
        /*01f8*/ 	.short	0x0100
        /*01fa*/ 	.byte	0x06
	.zero		1


	//   ....[15]....
        /*01fc*/ 	.word	0x00000900
        /*0200*/ 	.word	0x000000ff
        /*0204*/ 	.word	0x00000078
        /*0208*/ 	.short	0x0100
        /*020a*/ 	.byte	0x06
	.zero		1


	//   ....[16]....
        /*020c*/ 	.word	0x00000a40
        /*0210*/ 	.word	0x000000ff
        /*0214*/ 	.word	0x00000080
        /*0218*/ 	.short	0x0100
        /*021a*/ 	.byte	0x06
	.zero		1


	//   ....[17]....
        /*021c*/ 	.word	0x00000a50
        /*0220*/ 	.word	0x000000ff
        /*0224*/ 	.word	0x00000090
        /*0228*/ 	.short	0x0100
        /*022a*/ 	.byte	0x06
	.zero		1


	//   ....[18]....
        /*022c*/ 	.word	0x00000a60
        /*0230*/ 	.word	0x000000ff
        /*0234*/ 	.word	0x00000088
        /*0238*/ 	.short	0x0100
        /*023a*/ 	.byte	0x06
	.zero		1


	//   ....[19]....
        /*023c*/ 	.word	0x00000a70
        /*0240*/ 	.word	0x000000ff
        /*0244*/ 	.word	0x00000098
        /*0248*/ 	.short	0x0100
        /*024a*/ 	.byte	0x06
	.zero		1


	//   ....[20]....
        /*024c*/ 	.word	0x00000ba0
        /*0250*/ 	.word	0x000000ff
        /*0254*/ 	.word	0x000000a0
        /*0258*/ 	.short	0x0100
        /*025a*/ 	.byte	0x04
	.zero		1


	//   ....[21]....
        /*025c*/ 	.word	0x00000bb0
        /*0260*/ 	.word	0x000000ff
        /*0264*/ 	.word	0x000000b0
        /*0268*/ 	.short	0x0100
        /*026a*/ 	.byte	0x04
	.zero		1


	//   ....[22]....
        /*026c*/ 	.word	0x00000bc0
        /*0270*/ 	.word	0x000000ff
        /*0274*/ 	.word	0x000000a8
        /*0278*/ 	.short	0x0100
        /*027a*/ 	.byte	0x04
	.zero		1


	//   ....[23]....
        /*027c*/ 	.word	0x00000bd0
        /*0280*/ 	.word	0x000000ff
        /*0284*/ 	.word	0x000000b8
        /*0288*/ 	.short	0x0100
        /*028a*/ 	.byte	0x04
	.zero		1


	//   ....[24]....
        /*028c*/ 	.word	0x00000cc0
        /*0290*/ 	.word	0x000000ff
        /*0294*/ 	.word	0x000000c0
        /*0298*/ 	.short	0x0100
        /*029a*/ 	.byte	0x04
	.zero		1


	//   ....[25]....
        /*029c*/ 	.word	0x00000cd0
        /*02a0*/ 	.word	0x000000ff
        /*02a4*/ 	.word	0x000000d0
        /*02a8*/ 	.short	0x0100
        /*02aa*/ 	.byte	0x04
	.zero		1


	//   ....[26]....
        /*02ac*/ 	.word	0x00000ce0
        /*02b0*/ 	.word	0x000000ff
        /*02b4*/ 	.word	0x000000c8
        /*02b8*/ 	.short	0x0100
        /*02ba*/ 	.byte	0x04
	.zero		1


	//   ....[27]....
        /*02bc*/ 	.word	0x00000cf0
        /*02c0*/ 	.word	0x000000ff
        /*02c4*/ 	.word	0x000000d8
        /*02c8*/ 	.short	0x0100
        /*02ca*/ 	.byte	0x04
	.zero		1


	//   ....[28]....
        /*02cc*/ 	.word	0x00001850
        /*02d0*/ 	.word	0x00000000
        /*02d4*/ 	.word	0x000000d0
        /*02d8*/ 	.short	0x010a
        /*02da*/ 	.byte	0xff
	.zero		1


	//   ....[29]....
        /*02dc*/ 	.word	0x00001870
        /*02e0*/ 	.word	0x00000000
        /*02e4*/ 	.word	0x000000c0
        /*02e8*/ 	.short	0x0101
        /*02ea*/ 	.byte	0xff
	.zero		1


	//   ....[30]....
        /*02ec*/ 	.word	0x00001930
        /*02f0*/ 	.word	0x000000ff
        /*02f4*/ 	.word	0x00000018
        /*02f8*/ 	.short	0x010a
        /*02fa*/ 	.byte	0x04
	.zero		1


	//   ....[31]....
        /*02fc*/ 	.word	0x000019b0
        /*0300*/ 	.word	0x000000ff
        /*0304*/ 	.word	0x00000018
        /*0308*/ 	.short	0x010a
        /*030a*/ 	.byte	0x21
	.zero		1


	//   ....[32]....
        /*030c*/ 	.word	0x00001b40
        /*0310*/ 	.word	0x000000ff
        /*0314*/ 	.word	0x00000018
        /*0318*/ 	.short	0x010a
        /*031a*/ 	.byte	0x08
	.zero		1


	//   ....[33]....
        /*031c*/ 	.word	0x00001c60
        /*0320*/ 	.word	0x000000ff
        /*0324*/ 	.word	0x00000078
        /*0328*/ 	.short	0x0101
        /*032a*/ 	.byte	0x07
	.zero		1


	//   ....[34]....
        /*032c*/ 	.word	0x00001c80
        /*0330*/ 	.word	0x000000ff
        /*0334*/ 	.word	0x00000018
        /*0338*/ 	.short	0x010a
        /*033a*/ 	.byte	0x04
	.zero		1


	//   ....[35]....
        /*033c*/ 	.word	0x00001d00
        /*0340*/ 	.word	0x000000ff
        /*0344*/ 	.word	0x00000018
        /*0348*/ 	.short	0x010a
        /*034a*/ 	.byte	0x11
	.zero		1


	//   ....[36]....
        /*034c*/ 	.word	0x00001e90
        /*0350*/ 	.word	0x000000ff
        /*0354*/ 	.word	0x00000018
        /*0358*/ 	.short	0x010a
        /*035a*/ 	.byte	0x06
	.zero		1


	//   ....[37]....
        /*035c*/ 	.word	0x00001fd0
        /*0360*/ 	.word	0x00000003
        /*0364*/ 	.word	0x00000080
        /*0368*/ 	.short	0x010a
        /*036a*/ 	.byte	0xff
	.zero		1


	//   ....[38]....
        /*036c*/ 	.word	0x00002120
        /*0370*/ 	.word	0x00000000
        /*0374*/ 	.word	0x00000000
        /*0378*/ 	.short	0x0101
        /*037a*/ 	.byte	0xff
	.zero		1


	//   ....[39]....
        /*037c*/ 	.word	0x000026d0
        /*0380*/ 	.word	0x000000ff
        /*0384*/ 	.word	0x00000000
        /*0388*/ 	.short	0x010a
        /*038a*/ 	.byte	0x04
	.zero		1


	//   ....[40]....
        /*038c*/ 	.word	0x00002760
        /*0390*/ 	.word	0x000000ff
        /*0394*/ 	.word	0x00000000
        /*0398*/ 	.short	0x010a
        /*039a*/ 	.byte	0x05
	.zero		1


	//   ....[41]....
        /*039c*/ 	.word	0x00002800
        /*03a0*/ 	.word	0x00000000
        /*03a4*/ 	.word	0x00000000
        /*03a8*/ 	.short	0x010a
        /*03aa*/ 	.byte	0xff
	.zero		1


	//   ....[42]....
        /*03ac*/ 	.word	0x00002940
        /*03b0*/ 	.word	0x00000002
        /*03b4*/ 	.word	0x000000c0
        /*03b8*/ 	.short	0x010a
        /*03ba*/ 	.byte	0xff
	.zero		1


	//   ....[43]....
        /*03bc*/ 	.word	0x000029a0
        /*03c0*/ 	.word	0x00000004
        /*03c4*/ 	.word	0x00000000
        /*03c8*/ 	.short	0x0101
        /*03ca*/ 	.byte	0xff
	.zero		1


	//   ....[44]....
        /*03cc*/ 	.word	0x000029c0
        /*03d0*/ 	.word	0x000000ff
        /*03d4*/ 	.word	0x00000090
        /*03d8*/ 	.short	0x010a
        /*03da*/ 	.byte	0x04
	.zero		1


	//   ....[45]....
        /*03dc*/ 	.word	0x00002ae0
        /*03e0*/ 	.word	0x00000002
        /*03e4*/ 	.word	0x00000080
        /*03e8*/ 	.short	0x010a
        /*03ea*/ 	.byte	0xff
	.zero		1


	//   ....[46]....
        /*03ec*/ 	.word	0x00002bf0
        /*03f0*/ 	.word	0x00000002
        /*03f4*/ 	.word	0x00000000
        /*03f8*/ 	.short	0x0101
        /*03fa*/ 	.byte	0xff
	.zero		1


	//   ....[47]....
        /*03fc*/ 	.word	0x00002c80
        /*0400*/ 	.word	0x000000ff
        /*0404*/ 	.word	0x00000090
        /*0408*/ 	.short	0x0106
        /*040a*/ 	.byte	0x04
	.zero		1


	//   ....[48]....
        /*040c*/ 	.word	0x00002ca0
        /*0410*/ 	.word	0x000000ff
        /*0414*/ 	.word	0x00000090
        /*0418*/ 	.short	0x010a
        /*041a*/ 	.byte	0x04
	.zero		1


	//   ....[49]....
        /*041c*/ 	.word	0x00002d30
        /*0420*/ 	.word	0x000000ff
        /*0424*/ 	.word	0x00000090
        /*0428*/ 	.short	0x0106
        /*042a*/ 	.byte	0x07
	.zero		1


	//   ....[50]....
        /*042c*/ 	.word	0x00002d70
        /*0430*/ 	.word	0x00000000
        /*0434*/ 	.word	0x00000090
        /*0438*/ 	.short	0x010a
        /*043a*/ 	.byte	0xff
	.zero		1


	//   ....[51]....
        /*043c*/ 	.word	0x000032d0
        /*0440*/ 	.word	0x00000000
        /*0444*/ 	.word	0x00000080
        /*0448*/ 	.short	0x010a
        /*044a*/ 	.byte	0xff
	.zero		1


	//   ....[52]....
        /*044c*/ 	.word	0x000033e0
        /*0450*/ 	.word	0x00000003
        /*0454*/ 	.word	0x00000000
        /*0458*/ 	.short	0x0101
        /*045a*/ 	.byte	0xff
	.zero		1


	//   ....[53]....
        /*045c*/ 	.word	0x000033f0
        /*0460*/ 	.word	0x000000ff
        /*0464*/ 	.word	0x00000000
        /*0468*/ 	.short	0x010a
        /*046a*/ 	.byte	0x04
	.zero		1


	//   ....[54]....
        /*046c*/ 	.word	0x00003410
        /*0470*/ 	.word	0x000000ff
        /*0474*/ 	.word	0x000000b0
        /*0478*/ 	.short	0x010a
        /*047a*/ 	.byte	0x1e
	.zero		1


	//   ....[55]....
        /*047c*/ 	.word	0x000034e0
        /*0480*/ 	.word	0x000000ff
        /*0484*/ 	.word	0x00000000
        /*0488*/ 	.short	0x010a
        /*048a*/ 	.byte	0x05
	.zero		1


	//   ....[56]....
        /*048c*/ 	.word	0x00003620
        /*0490*/ 	.word	0x000000ff
        /*0494*/ 	.word	0x00000000
        /*0498*/ 	.short	0x010a
        /*049a*/ 	.byte	0x04
	.zero		1


	//   ....[57]....
        /*049c*/ 	.word	0x000038b0
        /*04a0*/ 	.word	0x000000ff
        /*04a4*/ 	.word	0x00000000
        /*04a8*/ 	.short	0x010a
        /*04aa*/ 	.byte	0x04
	.zero		1


	//   ....[58]....
        /*04ac*/ 	.word	0x00003940
        /*04b0*/ 	.word	0x000000ff
        /*04b4*/ 	.word	0x00000000
        /*04b8*/ 	.short	0x010a
        /*04ba*/ 	.byte	0x04
	.zero		1


	//   ....[59]....
        /*04bc*/ 	.word	0x00003e50
        /*04c0*/ 	.word	0x0000000c
        /*04c4*/ 	.word	0x00000080
        /*04c8*/ 	.short	0x010a
        /*04ca*/ 	.byte	0xff
	.zero		1


	//   ....[60]....
        /*04cc*/ 	.word	0x00003fc0
        /*04d0*/ 	.word	0x00000000
        /*04d4*/ 	.word	0x00000000
        /*04d8*/ 	.short	0x0101
        /*04da*/ 	.byte	0xff
	.zero		1


	//   ....[61]....
        /*04dc*/ 	.word	0x00004450
        /*04e0*/ 	.word	0x000000ff
        /*04e4*/ 	.word	0x00000078
        /*04e8*/ 	.short	0x010a
        /*04ea*/ 	.byte	0x15
	.zero		1


	//   ....[62]....
        /*04ec*/ 	.word	0x000045d0
        /*04f0*/ 	.word	0x000000ff
        /*04f4*/ 	.word	0x00000050
        /*04f8*/ 	.short	0x010a
        /*04fa*/ 	.byte	0x15
	.zero		1


	//   ....[63]....
        /*04fc*/ 	.word	0x00004740
        /*0500*/ 	.word	0x000000ff
        /*0504*/ 	.word	0x00000030
        /*0508*/ 	.short	0x010b
        /*050a*/ 	.byte	0x15
	.zero		1


	//   ....[64]....
        /*050c*/ 	.word	0x00004750
        /*0510*/ 	.word	0x000000ff
        /*0514*/ 	.word	0x00000000
        /*0518*/ 	.short	0x0101
        /*051a*/ 	.byte	0x28
	.zero		1


	//   ....[65]....
        /*051c*/ 	.word	0x00004760
        /*0520*/ 	.word	0x000000ff
        /*0524*/ 	.word	0x00000058
        /*0528*/ 	.short	0x010a
        /*052a*/ 	.byte	0x15
	.zero		1


	//   ....[66]....
        /*052c*/ 	.word	0x000048b0
        /*0530*/ 	.word	0x000000ff
        /*0534*/ 	.word	0x00000038
        /*0538*/ 	.short	0x010b
        /*053a*/ 	.byte	0x15
	.zero		1


	//   ....[67]....
        /*053c*/ 	.word	0x000048c0
        /*0540*/ 	.word	0x000000ff
        /*0544*/ 	.word	0x00000000
        /*0548*/ 	.short	0x0101
        /*054a*/ 	.byte	0x27
	.zero		1


	//   ....[68]....
        /*054c*/ 	.word	0x000048d0
        /*0550*/ 	.word	0x000000ff
        /*0554*/ 	.word	0x00000060
        /*0558*/ 	.short	0x010a
        /*055a*/ 	.byte	0x15
	.zero		1


	//   ....[69]....
        /*055c*/ 	.word	0x00004a10
        /*0560*/ 	.word	0x000000ff
        /*0564*/ 	.word	0x00000040
        /*0568*/ 	.short	0x010b
        /*056a*/ 	.byte	0x15
	.zero		1


	//   ....[70]....
        /*056c*/ 	.word	0x00004a20
        /*0570*/ 	.word	0x000000ff
        /*0574*/ 	.word	0x00000000
        /*0578*/ 	.short	0x0101
        /*057a*/ 	.byte	0x26
	.zero		1


	//   ....[71]....
        /*057c*/ 	.word	0x00004a30
        /*0580*/ 	.word	0x000000ff
        /*0584*/ 	.word	0x00000068
        /*0588*/ 	.short	0x010a
        /*058a*/ 	.byte	0x15
	.zero		1


	//   ....[72]....
        /*058c*/ 	.word	0x00004c20
        /*0590*/ 	.word	0x000000ff
        /*0594*/ 	.word	0x00000048
        /*0598*/ 	.short	0x010b
        /*059a*/ 	.byte	0x15
	.zero		1


	//   ....[73]....
        /*059c*/ 	.word	0x00004c30
        /*05a0*/ 	.word	0x000000ff
        /*05a4*/ 	.word	0x00000000
        /*05a8*/ 	.short	0x0101
        /*05aa*/ 	.byte	0x25
	.zero		1


	//   ....[74]....
        /*05ac*/ 	.word	0x00004c60
        /*05b0*/ 	.word	0x000000ff
        /*05b4*/ 	.word	0x00000050
        /*05b8*/ 	.short	0x010a
        /*05ba*/ 	.byte	0x15
	.zero		1


	//   ....[75]....
        /*05bc*/ 	.word	0x00004c80
        /*05c0*/ 	.word	0x000000ff
        /*05c4*/ 	.word	0x00000058
        /*05c8*/ 	.short	0x010a
        /*05ca*/ 	.byte	0x15
	.zero		1


	//   ....[76]....
        /*05cc*/ 	.word	0x00004ca0
        /*05d0*/ 	.word	0x000000ff
        /*05d4*/ 	.word	0x00000060
        /*05d8*/ 	.short	0x010a
        /*05da*/ 	.byte	0x15
	.zero		1


	//   ....[77]....
        /*05dc*/ 	.word	0x00004ce0
        /*05e0*/ 	.word	0x00000000
        /*05e4*/ 	.word	0x00000068
        /*05e8*/ 	.short	0x010a
        /*05ea*/ 	.byte	0xff
	.zero		1


	//   ....[78]....
        /*05ec*/ 	.word	0x00005020
        /*05f0*/ 	.word	0x00000003
        /*05f4*/ 	.word	0x00000080
        /*05f8*/ 	.short	0x010a
        /*05fa*/ 	.byte	0xff
	.zero		1


	//   ....[79]....
        /*05fc*/ 	.word	0x000051a0
        /*0600*/ 	.word	0x00000000
        /*0604*/ 	.word	0x00000000
        /*0608*/ 	.short	0x0101
        /*060a*/ 	.byte	0xff
	.zero		1


	//   ....[80]....
        /*060c*/ 	.word	0x00005d00
        /*0610*/ 	.word	0x00000003
        /*0614*/ 	.word	0x00000030
        /*0618*/ 	.short	0x010a
        /*061a*/ 	.byte	0xff
	.zero		1


	//   ....[81]....
        /*061c*/ 	.word	0x00005d40
        /*0620*/ 	.word	0x000000b1
        /*0624*/ 	.word	0x000000a0
        /*0628*/ 	.short	0x010a
        /*062a*/ 	.byte	0xff
	.zero		1


	//   ....[82]....
        /*062c*/ 	.word	0x00005e80
        /*0630*/ 	.word	0x00000003
        /*0634*/ 	.word	0x00000030
        /*0638*/ 	.short	0x010a
        /*063a*/ 	.byte	0xff
	.zero		1


	//   ....[83]....
        /*063c*/ 	.word	0x00005fb0
        /*0640*/ 	.word	0x00000000
        /*0644*/ 	.word	0x00000000
        /*0648*/ 	.short	0x0101
        /*064a*/ 	.byte	0xff
	.zero		1


	//   ....[84]....
        /*064c*/ 	.word	0x00006030
        /*0650*/ 	.word	0x000000b1
        /*0654*/ 	.word	0x000000a0
        /*0658*/ 	.short	0x010a
        /*065a*/ 	.byte	0xff
	.zero		1


	//   ....[85]....
        /*065c*/ 	.word	0x000073e0
        /*0660*/ 	.word	0x000000be
        /*0664*/ 	.word	0x00000030
        /*0668*/ 	.short	0x010a
        /*066a*/ 	.byte	0xff
	.zero		1


	//   ....[86]....
        /*066c*/ 	.word	0x000074c0
        /*0670*/ 	.word	0x000000be
        /*0674*/ 	.word	0x00000030
        /*0678*/ 	.short	0x010a
        /*067a*/ 	.byte	0xff
	.zero		1


	//   ....[87]....
        /*067c*/ 	.word	0x000075f0
        /*0680*/ 	.word	0x00000000
        /*0684*/ 	.word	0x00000000
        /*0688*/ 	.short	0x0101
        /*068a*/ 	.byte	0xff
	.zero		1


	//   ....[88]....
        /*068c*/ 	.word	0x00008990
        /*0690*/ 	.word	0x00000000
        /*0694*/ 	.word	0x00000030
        /*0698*/ 	.short	0x010a
        /*069a*/ 	.byte	0xff
	.zero		1


	//   ....[89]....
        /*069c*/ 	.word	0x00008a70
        /*06a0*/ 	.word	0x00000000
        /*06a4*/ 	.word	0x00000030
        /*06a8*/ 	.short	0x010a
        /*06aa*/ 	.byte	0xff
	.zero		1


	//   ....[90]....
        /*06ac*/ 	.word	0x00008bc0
        /*06b0*/ 	.word	0x00000002
        /*06b4*/ 	.word	0x00000000
        /*06b8*/ 	.short	0x0101
        /*06ba*/ 	.byte	0xff
	.zero		1


	//   ....[91]....
        /*06bc*/ 	.word	0x00009f70
        /*06c0*/ 	.word	0x00000000
        /*06c4*/ 	.word	0x00000030
        /*06c8*/ 	.short	0x010a
        /*06ca*/ 	.byte	0xff
	.zero		1


	//   ....[92]....
        /*06cc*/ 	.word	0x0000a050
        /*06d0*/ 	.word	0x00000000
        /*06d4*/ 	.word	0x00000030
        /*06d8*/ 	.short	0x010a
        /*06da*/ 	.byte	0xff
	.zero		1


	//   ....[93]....
        /*06dc*/ 	.word	0x0000a1a0
        /*06e0*/ 	.word	0x00000002
        /*06e4*/ 	.word	0x00000000
        /*06e8*/ 	.short	0x0101
        /*06ea*/ 	.byte	0xff
	.zero		1


	//   ....[94]....
        /*06ec*/ 	.word	0x0000a7a0
        /*06f0*/ 	.word	0x000000ff
        /*06f4*/ 	.word	0x00000000
        /*06f8*/ 	.short	0x0101
        /*06fa*/ 	.byte	0x04
	.zero		1


	//   ....[95]....
        /*06fc*/ 	.word	0x0000b630
        /*0700*/ 	.word	0x00000000
        /*0704*/ 	.word	0x000000d0
        /*0708*/ 	.short	0x010a
        /*070a*/ 	.byte	0xff
	.zero		1


	//   ....[96]....
        /*070c*/ 	.word	0x0000b690
        /*0710*/ 	.word	0x00000000
        /*0714*/ 	.word	0x00000018
        /*0718*/ 	.short	0x010a
        /*071a*/ 	.byte	0xff
	.zero		1


	//   ....[97]....
        /*071c*/ 	.word	0x0000b6f0
        /*0720*/ 	.word	0x00000000
        /*0724*/ 	.word	0x00000018
        /*0728*/ 	.short	0x010a
        /*072a*/ 	.byte	0xff
	.zero		1


	//   ....[98]....
        /*072c*/ 	.word	0x0000b740
        /*0730*/ 	.word	0x00000003
        /*0734*/ 	.word	0x00000080
        /*0738*/ 	.short	0x010a
        /*073a*/ 	.byte	0xff
	.zero		1


	//   ....[99]....
        /*073c*/ 	.word	0x0000b7a0
        /*0740*/ 	.word	0x00000000
        /*0744*/ 	.word	0x00000000
        /*0748*/ 	.short	0x010a
        /*074a*/ 	.byte	0xff
	.zero		1


	//   ....[100]....
        /*074c*/ 	.word	0x0000b800
        /*0750*/ 	.word	0x00000000
        /*0754*/ 	.word	0x00000000
        /*0758*/ 	.short	0x010a
        /*075a*/ 	.byte	0xff
	.zero		1


	//   ....[101]....
        /*075c*/ 	.word	0x0000b850
        /*0760*/ 	.word	0x00000002
        /*0764*/ 	.word	0x000000c0
        /*0768*/ 	.short	0x010a
        /*076a*/ 	.byte	0xff
	.zero		1


	//   ....[102]....
        /*076c*/ 	.word	0x0000b8b0
        /*0770*/ 	.word	0x00000002
        /*0774*/ 	.word	0x00000090
        /*0778*/ 	.short	0x010a
        /*077a*/ 	.byte	0xff
	.zero		1


	//   ....[103]....
        /*077c*/ 	.word	0x0000b900
        /*0780*/ 	.word	0x00000002
        /*0784*/ 	.word	0x00000080
        /*0788*/ 	.short	0x010a
        /*078a*/ 	.byte	0xff
	.zero		1


	//   ....[104]....
        /*078c*/ 	.word	0x0000b960
        /*0790*/ 	.word	0x00000000
        /*0794*/ 	.word	0x00000090
        /*0798*/ 	.short	0x010a
        /*079a*/ 	.byte	0xff
	.zero		1


	//   ....[105]....
        /*079c*/ 	.word	0x0000b9b0
        /*07a0*/ 	.word	0x00000000
        /*07a4*/ 	.word	0x00000080
        /*07a8*/ 	.short	0x010a
        /*07aa*/ 	.byte	0xff
	.zero		1


	//   ....[106]....
        /*07ac*/ 	.word	0x0000ba10
        /*07b0*/ 	.word	0x00000003
        /*07b4*/ 	.word	0x000000b0
        /*07b8*/ 	.short	0x010a
        /*07ba*/ 	.byte	0xff
	.zero		1


	//   ....[107]....
        /*07bc*/ 	.word	0x0000ba70
        /*07c0*/ 	.word	0x00000000
        /*07c4*/ 	.word	0x00000000
        /*07c8*/ 	.short	0x010a
        /*07ca*/ 	.byte	0xff
	.zero		1


	//   ....[108]....
        /*07cc*/ 	.word	0x0000bad0
        /*07d0*/ 	.word	0x00000000
        /*07d4*/ 	.word	0x00000000
        /*07d8*/ 	.short	0x010a
        /*07da*/ 	.byte	0xff
	.zero		1


	//   ....[109]....
        /*07dc*/ 	.word	0x0000bb30
        /*07e0*/ 	.word	0x00000000
        /*07e4*/ 	.word	0x00000000
        /*07e8*/ 	.short	0x010a
        /*07ea*/ 	.byte	0xff
	.zero		1


	//   ....[110]....
        /*07ec*/ 	.word	0x0000bb80
        /*07f0*/ 	.word	0x0000000c
        /*07f4*/ 	.word	0x00000080
        /*07f8*/ 	.short	0x010a
        /*07fa*/ 	.byte	0xff
	.zero		1


	//   ....[111]....
        /*07fc*/ 	.word	0x0000bbe0
        /*0800*/ 	.word	0x00000000
        /*0804*/ 	.word	0x00000078
        /*0808*/ 	.short	0x010a
        /*080a*/ 	.byte	0xff
	.zero		1


	//   ....[112]....
        /*080c*/ 	.word	0x0000bc40
        /*0810*/ 	.word	0x00000000
        /*0814*/ 	.word	0x00000050
        /*0818*/ 	.short	0x010a
        /*081a*/ 	.byte	0xff
	.zero		1


	//   ....[113]....
        /*081c*/ 	.word	0x0000bca0
        /*0820*/ 	.word	0x00000000
        /*0824*/ 	.word	0x00000058
        /*0828*/ 	.short	0x010a
        /*082a*/ 	.byte	0xff
	.zero		1


	//   ....[114]....
        /*082c*/ 	.word	0x0000bd00
        /*0830*/ 	.word	0x00000000
        /*0834*/ 	.word	0x00000060
        /*0838*/ 	.short	0x010a
        /*083a*/ 	.byte	0xff
	.zero		1


	//   ....[115]....
        /*083c*/ 	.word	0x0000bd60
        /*0840*/ 	.word	0x00000000
        /*0844*/ 	.word	0x00000068
        /*0848*/ 	.short	0x010a
        /*084a*/ 	.byte	0xff
	.zero		1


	//   ....[116]....
        /*084c*/ 	.word	0x0000bdc0
        /*0850*/ 	.word	0x00000000
        /*0854*/ 	.word	0x00000050
        /*0858*/ 	.short	0x010a
        /*085a*/ 	.byte	0xff
	.zero		1


	//   ....[117]....
        /*085c*/ 	.word	0x0000be20
        /*0860*/ 	.word	0x00000000
        /*0864*/ 	.word	0x00000058
        /*0868*/ 	.short	0x010a
        /*086a*/ 	.byte	0xff
	.zero		1


	//   ....[118]....
        /*086c*/ 	.word	0x0000be80
        /*0870*/ 	.word	0x00000000
        /*0874*/ 	.word	0x00000060
        /*0878*/ 	.short	0x010a
        /*087a*/ 	.byte	0xff
	.zero		1


	//   ....[119]....
        /*087c*/ 	.word	0x0000bed0
        /*0880*/ 	.word	0x00000003
        /*0884*/ 	.word	0x00000080
        /*0888*/ 	.short	0x010a
        /*088a*/ 	.byte	0xff
	.zero		1


	//   ....[120]....
        /*088c*/ 	.word	0x0000bf20
        /*0890*/ 	.word	0x00000003
        /*0894*/ 	.word	0x00000030
        /*0898*/ 	.short	0x010a
        /*089a*/ 	.byte	0xff
	.zero		1


	//   ....[121]....
        /*089c*/ 	.word	0x0000bf70
        /*08a0*/ 	.word	0x000000b1
        /*08a4*/ 	.word	0x000000a0
        /*08a8*/ 	.short	0x010a
        /*08aa*/ 	.byte	0xff
	.zero		1


	//   ....[122]....
        /*08ac*/ 	.word	0x0000bfc0
        /*08b0*/ 	.word	0x000000be
        /*08b4*/ 	.word	0x00000030
        /*08b8*/ 	.short	0x010a
        /*08ba*/ 	.byte	0xff
	.zero		1


	//   ....[123]....
        /*08bc*/ 	.word	0x0000c010
        /*08c0*/ 	.word	0x00000000
        /*08c4*/ 	.word	0x00000030
        /*08c8*/ 	.short	0x010a
        /*08ca*/ 	.byte	0xff
	.zero		1


	//   ....[124]....
        /*08cc*/ 	.word	0x0000c060
        /*08d0*/ 	.word	0x00000000
        /*08d4*/ 	.word	0x00000030
        /*08d8*/ 	.short	0x010a
        /*08da*/ 	.byte	0xff
	.zero		1


	//----- nvinfo : EIATTR_NUM_MBARRIERS
	.align		4
.L_48:
        /*08dc*/ 	.byte	0x03, 0x38
        /*08de*/ 	.short	0x001c


	//----- nvinfo : EIATTR_EXIT_INSTR_OFFSETS
	.align		4
        /*08e0*/ 	.byte	0x04, 0x1c
        /*08e2*/ 	.short	(.L_50 - .L_49)


	//   ....[0]....
.L_49:
        /*08e4*/ 	.word	0x00002830


	//   ....[1]....
        /*08e8*/ 	.word	0x00002d40


	//   ....[2]....
        /*08ec*/ 	.word	0x00002da0


	//   ....[3]....
        /*08f0*/ 	.word	0x00003ba0


	//   ....[4]....
        /*08f4*/ 	.word	0x00004d10


	//   ....[5]....
        /*08f8*/ 	.word	0x00004d50


	//   ....[6]....
        /*08fc*/ 	.word	0x0000b620


	//----- nvinfo : EIATTR_MAX_THREADS
	.align		4
.L_50:
        /*0900*/ 	.byte	0x04, 0x05
        /*0902*/ 	.short	(.L_52 - .L_51)
.L_51:
        /*0904*/ 	.word	0x00000100
        /*0908*/ 	.word	0x00000001
        /*090c*/ 	.word	0x00000001


	//----- nvinfo : EIATTR_CRS_STACK_SIZE
	.align		4
.L_52:
        /*0910*/ 	.byte	0x04, 0x1e
        /*0912*/ 	.short	(.L_54 - .L_53)
.L_53:
        /*0914*/ 	.word	0x00000000


	//----- nvinfo : EIATTR_CBANK_PARAM_SIZE
	.align		4
.L_54:
        /*0918*/ 	.byte	0x03, 0x19
        /*091a*/ 	.short	0x0800


	//----- nvinfo : EIATTR_PARAM_CBANK
	.align		4
        /*091c*/ 	.byte	0x04, 0x0a
        /*091e*/ 	.short	(.L_56 - .L_55)
	.align		4
.L_55:
        /*0920*/ 	.word	index@(.nv.constant0._ZN7cutlass13device_kernelINS_4gemm6kernel13GemmUniversalIN4cute5tupleIJiiiiEEENS1_10collective13CollectiveMmaINS1_35MainloopSm100TmaUmmaWarpSpecializedILi3ELi2ELi2ENS5_IJNS4_1CILi1EEENSA_ILi2EEESB_EEEEENS5_IJNSA_ILi128EEENSA_ILi256EEESF_EEENS_12float_e5m2_tENS5_IJlSB_lEEESI_SJ_NS4_8TiledMMAINS4_8MMA_AtomIJNS4_10MMA_TraitsINS4_19SM100_MMA_F8F6F4_SSEJSI_SI_fSF_SG_NS4_17integral_constantINS4_4UMMA5MajorELSQ_0EEESR_NSO_INSP_7ScaleInELSS_0EEEST_EEEEEENS4_6LayoutINS5_IJSB_SB_SB_EEENS5_IJNSA_ILi0EEESY_SY_EEEEENS5_IJNS4_10UnderscoreES11_S11_EEEEENS4_23SM90_TMA_LOAD_MULTICASTENS4_14ComposedLayoutINS4_7SwizzleILi3ELi4ELi3EEENS4_18smem_ptr_flag_bitsILi8EEENSW_INS5_IJNSA_ILi8EEESF_EEENS5_IJSF_SB_EEEEEEEvNS4_8identityENS4_13SM90_TMA_LOADES1E_vS1F_EENS_8epilogue10collective18CollectiveEpilogueINS1I_23Sm100TmaWarpSpecializedILi4ELi2ELi64ELb0ELb0EEEJSH_NS5_IJNSW_ISF_SB_EENSW_INSA_ILi64EEESB_EEEEESI_SJ_SI_SJ_NS1I_6fusion15FusionCallbacksIS1M_NS1R_17LinearCombinationISI_fSI_fLNS_15FloatRoundStyleE2EEESH_S1Q_JEEENS4_5SM1004TMEM4LOAD26SM100_TMEM_LOAD_32dp32b64xES1G_NS15_INS16_ILi2ELi4ELi3EEES19_NSW_INS5_IJS1A_S1O_EEENS5_IJS1O_SB_EEEEEEENS4_39AutoVectorizingCopyWithAssumedAlignmentILi128EEENS4_14SM90_TMA_STOREES25_S27_S27_EEEvvEEEEvNT_6ParamsE)
        /*0924*/ 	.short	0x0380
        /*0926*/ 	.short	0x0800


	//----- nvinfo : EIATTR_SW_WAR
	.align		4
.L_56:
        /*0928*/ 	.byte	0x04, 0x36
        /*092a*/ 	.short	(.L_58 - .L_57)
.L_57:
        /*092c*/ 	.word	0x00000008
.L_58:


//--------------------- .nv.callgraph             --------------------------
	.section	.nv.callgraph,"",@"SHT_CUDA_CALLGRAPH"
	.align	4
	.sectionentsize	8
	.align		4
        /*0000*/ 	.word	0x00000000
	.align		4
        /*0004*/ 	.word	0xffffffff
	.align		4
        /*0008*/ 	.word	index@(_ZN7cutlass13device_kernelINS_4gemm6kernel13GemmUniversalIN4cute5tupleIJiiiiEEENS1_10collective13CollectiveMmaINS1_35MainloopSm100TmaUmmaWarpSpecializedILi3ELi2ELi2ENS5_IJNS4_1CILi1EEENSA_ILi2EEESB_EEEEENS5_IJNSA_ILi128EEENSA_ILi256EEESF_EEENS_12float_e5m2_tENS5_IJlSB_lEEESI_SJ_NS4_8TiledMMAINS4_8MMA_AtomIJNS4_10MMA_TraitsINS4_19SM100_MMA_F8F6F4_SSEJSI_SI_fSF_SG_NS4_17integral_constantINS4_4UMMA5MajorELSQ_0EEESR_NSO_INSP_7ScaleInELSS_0EEEST_EEEEEENS4_6LayoutINS5_IJSB_SB_SB_EEENS5_IJNSA_ILi0EEESY_SY_EEEEENS5_IJNS4_10UnderscoreES11_S11_EEEEENS4_23SM90_TMA_LOAD_MULTICASTENS4_14ComposedLayoutINS4_7SwizzleILi3ELi4ELi3EEENS4_18smem_ptr_flag_bitsILi8EEENSW_INS5_IJNSA_ILi8EEESF_EEENS5_IJSF_SB_EEEEEEEvNS4_8identityENS4_13SM90_TMA_LOADES1E_vS1F_EENS_8epilogue10collective18CollectiveEpilogueINS1I_23Sm100TmaWarpSpecializedILi4ELi2ELi64ELb0ELb0EEEJSH_NS5_IJNSW_ISF_SB_EENSW_INSA_ILi64EEESB_EEEEESI_SJ_SI_SJ_NS1I_6fusion15FusionCallbacksIS1M_NS1R_17LinearCombinationISI_fSI_fLNS_15FloatRoundStyleE2EEESH_S1Q_JEEENS4_5SM1004TMEM4LOAD26SM100_TMEM_LOAD_32dp32b64xES1G_NS15_INS16_ILi2ELi4ELi3EEES19_NSW_INS5_IJS1A_S1O_EEENS5_IJS1O_SB_EEEEEEENS4_39AutoVectorizingCopyWithAssumedAlignmentILi128EEENS4_14SM90_TMA_STOREES25_S27_S27_EEEvvEEEEvNT_6ParamsE)
	.align		4
        /*000c*/ 	.word	index@(__assertfail)
	.align		4
        /*0010*/ 	.word	0x00000000
	.align		4
        /*0014*/ 	.word	0xfffffffe
	.align		4
        /*0018*/ 	.word	0x00000000
	.align		4
        /*001c*/ 	.word	0xfffffffd
	.align		4
        /*0020*/ 	.word	0x00000000
	.align		4
        /*0024*/ 	.word	0xfffffffc


//--------------------- .nv.constant4             --------------------------
	.section	.nv.constant4,"a",@progbits
	.align	8
	.align		8
.nv.constant4:
        /*0000*/ 	.dword	__assertfail
	.align		8
        /*0008*/ 	.dword	__unnamed_1
	.align		8
        /*0010*/ 	.dword	__unnamed_2
	.align		8
        /*0018*/ 	.dword	__unnamed_3
	.align		8
        /*0020*/ 	.dword	_ZN40_INTERNAL_2e264861_4_k_cu_bcf147ff_210524cuda3std3__45__cpo5beginE
	.align		8
        /*0028*/ 	.dword	_ZN40_INTERNAL_2e264861_4_k_cu_bcf147ff_210524cuda3std3__45__cpo3endE
	.align		8
        /*0030*/ 	.dword	_ZN40_INTERNAL_2e264861_4_k_cu_bcf147ff_210524cuda3std3__45__cpo6cbeginE
	.align		8
        /*0038*/ 	.dword	_ZN40_INTERNAL_2e264861_4_k_cu_bcf147ff_210524cuda3std3__45__cpo4cendE
	.align		8
        /*0040*/ 	.dword	_ZN40_INTERNAL_2e264861_4_k_cu_bcf147ff_210524cuda3std3__442_GLOBAL__N__2e264861_4_k_cu_bcf147ff_210526ignoreE
	.align		8
        /*0048*/ 	.dword	_ZN40_INTERNAL_2e264861_4_k_cu_bcf147ff_210524cuda3std3__419piecewise_constructE
	.align		8
        /*0050*/ 	.dword	_ZN40_INTERNAL_2e264861_4_k_cu_bcf147ff_210524cuda3std3__48in_placeE
	.align		8
        /*0058*/ 	.dword	_ZN40_INTERNAL_2e264861_4_k_cu_bcf147ff_210524cuda3std6ranges3__45__cpo4swapE
	.align		8
        /*0060*/ 	.dword	_ZN40_INTERNAL_2e264861_4_k_cu_bcf147ff_210524cuda3std6ranges3__45__cpo9iter_moveE
	.align		8
        /*0068*/ 	.dword	_ZN40_INTERNAL_2e264861_4_k_cu_bcf147ff_210524cute7productE
	.align		8
        /*0070*/ 	.dword	_ZN40_INTERNAL_2e264861_4_k_cu_bcf147ff_210524cute1_E
	.align		8
        /*0078*/ 	.dword	$str$25
	.align		8
        /*0080*/ 	.dword	$str$26
	.align		8
        /*0088*/ 	.dword	$str$27
	.align		8
        /*0090*/ 	.dword	$str$28


//--------------------- .text._ZN7cutlass13device_kernelINS_4gemm6kernel13GemmUniversalIN4cute5tupleIJiiiiEEENS1_10collective13CollectiveMmaINS1_35MainloopSm100TmaUmmaWarpSpecializedILi3ELi2ELi2ENS5_IJNS4_1CILi1EEENSA_ILi2EEESB_EEEEENS5_IJNSA_ILi128EEENSA_ILi256EEESF_EEENS_12float_e5m2_tENS5_IJlSB_lEEESI_SJ_NS4_8TiledMMAINS4_8MMA_AtomIJNS4_10MMA_TraitsINS4_19SM100_MMA_F8F6F4_SSEJSI_SI_fSF_SG_NS4_17integral_constantINS4_4UMMA5MajorELSQ_0EEESR_NSO_INSP_7ScaleInELSS_0EEEST_EEEEEENS4_6LayoutINS5_IJSB_SB_SB_EEENS5_IJNSA_ILi0EEESY_SY_EEEEENS5_IJNS4_10UnderscoreES11_S11_EEEEENS4_23SM90_TMA_LOAD_MULTICASTENS4_14ComposedLayoutINS4_7SwizzleILi3ELi4ELi3EEENS4_18smem_ptr_flag_bitsILi8EEENSW_INS5_IJNSA_ILi8EEESF_EEENS5_IJSF_SB_EEEEEEEvNS4_8identityENS4_13SM90_TMA_LOADES1E_vS1F_EENS_8epilogue10collective18CollectiveEpilogueINS1I_23Sm100TmaWarpSpecializedILi4ELi2ELi64ELb0ELb0EEEJSH_NS5_IJNSW_ISF_SB_EENSW_INSA_ILi64EEESB_EEEEESI_SJ_SI_SJ_NS1I_6fusion15FusionCallbacksIS1M_NS1R_17LinearCombinationISI_fSI_fLNS_15FloatRoundStyleE2EEESH_S1Q_JEEENS4_5SM1004TMEM4LOAD26SM100_TMEM_LOAD_32dp32b64xES1G_NS15_INS16_ILi2ELi4ELi3EEES19_NSW_INS5_IJS1A_S1O_EEENS5_IJS1O_SB_EEEEEEENS4_39AutoVectorizingCopyWithAssumedAlignmentILi128EEENS4_14SM90_TMA_STOREES25_S27_S27_EEEvvEEEEvNT_6ParamsE --------------------------
	.section	.text._ZN7cutlass13device_kernelINS_4gemm6kernel13GemmUniversalIN4cute5tupleIJiiiiEEENS1_10collective13CollectiveMmaINS1_35MainloopSm100TmaUmmaWarpSpecializedILi3ELi2ELi2ENS5_IJNS4_1CILi1EEENSA_ILi2EEESB_EEEEENS5_IJNSA_ILi128EEENSA_ILi256EEESF_EEENS_12float_e5m2_tENS5_IJlSB_lEEESI_SJ_NS4_8TiledMMAINS4_8MMA_AtomIJNS4_10MMA_TraitsINS4_19SM100_MMA_F8F6F4_SSEJSI_SI_fSF_SG_NS4_17integral_constantINS4_4UMMA5MajorELSQ_0EEESR_NSO_INSP_7ScaleInELSS_0EEEST_EEEEEENS4_6LayoutINS5_IJSB_SB_SB_EEENS5_IJNSA_ILi0EEESY_SY_EEEEENS5_IJNS4_10UnderscoreES11_S11_EEEEENS4_23SM90_TMA_LOAD_MULTICASTENS4_14ComposedLayoutINS4_7SwizzleILi3ELi4ELi3EEENS4_18smem_ptr_flag_bitsILi8EEENSW_INS5_IJNSA_ILi8EEESF_EEENS5_IJSF_SB_EEEEEEEvNS4_8identityENS4_13SM90_TMA_LOADES1E_vS1F_EENS_8epilogue10collective18CollectiveEpilogueINS1I_23Sm100TmaWarpSpecializedILi4ELi2ELi64ELb0ELb0EEEJSH_NS5_IJNSW_ISF_SB_EENSW_INSA_ILi64EEESB_EEEEESI_SJ_SI_SJ_NS1I_6fusion15FusionCallbacksIS1M_NS1R_17LinearCombinationISI_fSI_fLNS_15FloatRoundStyleE2EEESH_S1Q_JEEENS4_5SM1004TMEM4LOAD26SM100_TMEM_LOAD_32dp32b64xES1G_NS15_INS16_ILi2ELi4ELi3EEES19_NSW_INS5_IJS1A_S1O_EEENS5_IJS1O_SB_EEEEEEENS4_39AutoVectorizingCopyWithAssumedAlignmentILi128EEENS4_14SM90_TMA_STOREES25_S27_S27_EEEvvEEEEvNT_6ParamsE,"ax",@progbits
	.align	128
.text._ZN7cutlass13device_kernelINS_4gemm6kernel13GemmUniversalIN4cute5tupleIJiiiiEEENS1_10collective13CollectiveMmaINS1_35MainloopSm100TmaUmmaWarpSpecializedILi3ELi2ELi2ENS5_IJNS4_1CILi1EEENSA_ILi2EEESB_EEEEENS5_IJNSA_ILi128EEENSA_ILi256EEESF_EEENS_12float_e5m2_tENS5_IJlSB_lEEESI_SJ_NS4_8TiledMMAINS4_8MMA_AtomIJNS4_10MMA_TraitsINS4_19SM100_MMA_F8F6F4_SSEJSI_SI_fSF_SG_NS4_17integral_constantINS4_4UMMA5MajorELSQ_0EEESR_NSO_INSP_7ScaleInELSS_0EEEST_EEEEEENS4_6LayoutINS5_IJSB_SB_SB_EEENS5_IJNSA_ILi0EEESY_SY_EEEEENS5_IJNS4_10UnderscoreES11_S11_EEEEENS4_23SM90_TMA_LOAD_MULTICASTENS4_14ComposedLayoutINS4_7SwizzleILi3ELi4ELi3EEENS4_18smem_ptr_flag_bitsILi8EEENSW_INS5_IJNSA_ILi8EEESF_EEENS5_IJSF_SB_EEEEEEEvNS4_8identityENS4_13SM90_TMA_LOADES1E_vS1F_EENS_8epilogue10collective18CollectiveEpilogueINS1I_23Sm100TmaWarpSpecializedILi4ELi2ELi64ELb0ELb0EEEJSH_NS5_IJNSW_ISF_SB_EENSW_INSA_ILi64EEESB_EEEEESI_SJ_SI_SJ_NS1I_6fusion15FusionCallbacksIS1M_NS1R_17LinearCombinationISI_fSI_fLNS_15FloatRoundStyleE2EEESH_S1Q_JEEENS4_5SM1004TMEM4LOAD26SM100_TMEM_LOAD_32dp32b64xES1G_NS15_INS16_ILi2ELi4ELi3EEES19_NSW_INS5_IJS1A_S1O_EEENS5_IJS1O_SB_EEEEEEENS4_39AutoVectorizingCopyWithAssumedAlignmentILi128EEENS4_14SM90_TMA_STOREES25_S27_S27_EEEvvEEEEvNT_6ParamsE:
        .type           _ZN7cutlass13device_kernelINS_4gemm6kernel13GemmUniversalIN4cute5tupleIJiiiiEEENS1_10collective13CollectiveMmaINS1_35MainloopSm100TmaUmmaWarpSpecializedILi3ELi2ELi2ENS5_IJNS4_1CILi1EEENSA_ILi2EEESB_EEEEENS5_IJNSA_ILi128EEENSA_ILi256EEESF_EEENS_12float_e5m2_tENS5_IJlSB_lEEESI_SJ_NS4_8TiledMMAINS4_8MMA_AtomIJNS4_10MMA_TraitsINS4_19SM100_MMA_F8F6F4_SSEJSI_SI_fSF_SG_NS4_17integral_constantINS4_4UMMA5MajorELSQ_0EEESR_NSO_INSP_7ScaleInELSS_0EEEST_EEEEEENS4_6LayoutINS5_IJSB_SB_SB_EEENS5_IJNSA_ILi0EEESY_SY_EEEEENS5_IJNS4_10UnderscoreES11_S11_EEEEENS4_23SM90_TMA_LOAD_MULTICASTENS4_14ComposedLayoutINS4_7SwizzleILi3ELi4ELi3EEENS4_18smem_ptr_flag_bitsILi8EEENSW_INS5_IJNSA_ILi8EEESF_EEENS5_IJSF_SB_EEEEEEEvNS4_8identityENS4_13SM90_TMA_LOADES1E_vS1F_EENS_8epilogue10collective18CollectiveEpilogueINS1I_23Sm100TmaWarpSpecializedILi4ELi2ELi64ELb0ELb0EEEJSH_NS5_IJNSW_ISF_SB_EENSW_INSA_ILi64EEESB_EEEEESI_SJ_SI_SJ_NS1I_6fusion15FusionCallbacksIS1M_NS1R_17LinearCombinationISI_fSI_fLNS_15FloatRoundStyleE2EEESH_S1Q_JEEENS4_5SM1004TMEM4LOAD26SM100_TMEM_LOAD_32dp32b64xES1G_NS15_INS16_ILi2ELi4ELi3EEES19_NSW_INS5_IJS1A_S1O_EEENS5_IJS1O_SB_EEEEEEENS4_39AutoVectorizingCopyWithAssumedAlignmentILi128EEENS4_14SM90_TMA_STOREES25_S27_S27_EEEvvEEEEvNT_6ParamsE,@function
        .size           _ZN7cutlass13device_kernelINS_4gemm6kernel13GemmUniversalIN4cute5tupleIJiiiiEEENS1_10collective13CollectiveMmaINS1_35MainloopSm100TmaUmmaWarpSpecializedILi3ELi2ELi2ENS5_IJNS4_1CILi1EEENSA_ILi2EEESB_EEEEENS5_IJNSA_ILi128EEENSA_ILi256EEESF_EEENS_12float_e5m2_tENS5_IJlSB_lEEESI_SJ_NS4_8TiledMMAINS4_8MMA_AtomIJNS4_10MMA_TraitsINS4_19SM100_MMA_F8F6F4_SSEJSI_SI_fSF_SG_NS4_17integral_constantINS4_4UMMA5MajorELSQ_0EEESR_NSO_INSP_7ScaleInELSS_0EEEST_EEEEEENS4_6LayoutINS5_IJSB_SB_SB_EEENS5_IJNSA_ILi0EEESY_SY_EEEEENS5_IJNS4_10UnderscoreES11_S11_EEEEENS4_23SM90_TMA_LOAD_MULTICASTENS4_14ComposedLayoutINS4_7SwizzleILi3ELi4ELi3EEENS4_18smem_ptr_flag_bitsILi8EEENSW_INS5_IJNSA_ILi8EEESF_EEENS5_IJSF_SB_EEEEEEEvNS4_8identityENS4_13SM90_TMA_LOADES1E_vS1F_EENS_8epilogue10collective18CollectiveEpilogueINS1I_23Sm100TmaWarpSpecializedILi4ELi2ELi64ELb0ELb0EEEJSH_NS5_IJNSW_ISF_SB_EENSW_INSA_ILi64EEESB_EEEEESI_SJ_SI_SJ_NS1I_6fusion15FusionCallbacksIS1M_NS1R_17LinearCombinationISI_fSI_fLNS_15FloatRoundStyleE2EEESH_S1Q_JEEENS4_5SM1004TMEM4LOAD26SM100_TMEM_LOAD_32dp32b64xES1G_NS15_INS16_ILi2ELi4ELi3EEES19_NSW_INS5_IJS1A_S1O_EEENS5_IJS1O_SB_EEEEEEENS4_39AutoVectorizingCopyWithAssumedAlignmentILi128EEENS4_14SM90_TMA_STOREES25_S27_S27_EEEvvEEEEvNT_6ParamsE,(.L_x_171 - _ZN7cutlass13device_kernelINS_4gemm6kernel13GemmUniversalIN4cute5tupleIJiiiiEEENS1_10collective13CollectiveMmaINS1_35MainloopSm100TmaUmmaWarpSpecializedILi3ELi2ELi2ENS5_IJNS4_1CILi1EEENSA_ILi2EEESB_EEEEENS5_IJNSA_ILi128EEENSA_ILi256EEESF_EEENS_12float_e5m2_tENS5_IJlSB_lEEESI_SJ_NS4_8TiledMMAINS4_8MMA_AtomIJNS4_10MMA_TraitsINS4_19SM100_MMA_F8F6F4_SSEJSI_SI_fSF_SG_NS4_17integral_constantINS4_4UMMA5MajorELSQ_0EEESR_NSO_INSP_7ScaleInELSS_0EEEST_EEEEEENS4_6LayoutINS5_IJSB_SB_SB_EEENS5_IJNSA_ILi0EEESY_SY_EEEEENS5_IJNS4_10UnderscoreES11_S11_EEEEENS4_23SM90_TMA_LOAD_MULTICASTENS4_14ComposedLayoutINS4_7SwizzleILi3ELi4ELi3EEENS4_18smem_ptr_flag_bitsILi8EEENSW_INS5_IJNSA_ILi8EEESF_EEENS5_IJSF_SB_EEEEEEEvNS4_8identityENS4_13SM90_TMA_LOADES1E_vS1F_EENS_8epilogue10collective18CollectiveEpilogueINS1I_23Sm100TmaWarpSpecializedILi4ELi2ELi64ELb0ELb0EEEJSH_NS5_IJNSW_ISF_SB_EENSW_INSA_ILi64EEESB_EEEEESI_SJ_SI_SJ_NS1I_6fusion15FusionCallbacksIS1M_NS1R_17LinearCombinationISI_fSI_fLNS_15FloatRoundStyleE2EEESH_S1Q_JEEENS4_5SM1004TMEM4LOAD26SM100_TMEM_LOAD_32dp32b64xES1G_NS15_INS16_ILi2ELi4ELi3EEES19_NSW_INS5_IJS1A_S1O_EEENS5_IJS1O_SB_EEEEEEENS4_39AutoVectorizingCopyWithAssumedAlignmentILi128EEENS4_14SM90_TMA_STOREES25_S27_S27_EEEvvEEEEvNT_6ParamsE)
        .other          _ZN7cutlass13device_kernelINS_4gemm6kernel13GemmUniversalIN4cute5tupleIJiiiiEEENS1_10collective13CollectiveMmaINS1_35MainloopSm100TmaUmmaWarpSpecializedILi3ELi2ELi2ENS5_IJNS4_1CILi1EEENSA_ILi2EEESB_EEEEENS5_IJNSA_ILi128EEENSA_ILi256EEESF_EEENS_12float_e5m2_tENS5_IJlSB_lEEESI_SJ_NS4_8TiledMMAINS4_8MMA_AtomIJNS4_10MMA_TraitsINS4_19SM100_MMA_F8F6F4_SSEJSI_SI_fSF_SG_NS4_17integral_constantINS4_4UMMA5MajorELSQ_0EEESR_NSO_INSP_7ScaleInELSS_0EEEST_EEEEEENS4_6LayoutINS5_IJSB_SB_SB_EEENS5_IJNSA_ILi0EEESY_SY_EEEEENS5_IJNS4_10UnderscoreES11_S11_EEEEENS4_23SM90_TMA_LOAD_MULTICASTENS4_14ComposedLayoutINS4_7SwizzleILi3ELi4ELi3EEENS4_18smem_ptr_flag_bitsILi8EEENSW_INS5_IJNSA_ILi8EEESF_EEENS5_IJSF_SB_EEEEEEEvNS4_8identityENS4_13SM90_TMA_LOADES1E_vS1F_EENS_8epilogue10collective18CollectiveEpilogueINS1I_23Sm100TmaWarpSpecializedILi4ELi2ELi64ELb0ELb0EEEJSH_NS5_IJNSW_ISF_SB_EENSW_INSA_ILi64EEESB_EEEEESI_SJ_SI_SJ_NS1I_6fusion15FusionCallbacksIS1M_NS1R_17LinearCombinationISI_fSI_fLNS_15FloatRoundStyleE2EEESH_S1Q_JEEENS4_5SM1004TMEM4LOAD26SM100_TMEM_LOAD_32dp32b64xES1G_NS15_INS16_ILi2ELi4ELi3EEES19_NSW_INS5_IJS1A_S1O_EEENS5_IJS1O_SB_EEEEEEENS4_39AutoVectorizingCopyWithAssumedAlignmentILi128EEENS4_14SM90_TMA_STOREES25_S27_S27_EEEvvEEEEvNT_6ParamsE,@"STO_CUDA_ENTRY STV_DEFAULT"
_ZN7cutlass13device_kernelINS_4gemm6kernel13GemmUniversalIN4cute5tupleIJiiiiEEENS1_10collective13CollectiveMmaINS1_35MainloopSm100TmaUmmaWarpSpecializedILi3ELi2ELi2ENS5_IJNS4_1CILi1EEENSA_ILi2EEESB_EEEEENS5_IJNSA_ILi128EEENSA_ILi256EEESF_EEENS_12float_e5m2_tENS5_IJlSB_lEEESI_SJ_NS4_8TiledMMAINS4_8MMA_AtomIJNS4_10MMA_TraitsINS4_19SM100_MMA_F8F6F4_SSEJSI_SI_fSF_SG_NS4_17integral_constantINS4_4UMMA5MajorELSQ_0EEESR_NSO_INSP_7ScaleInELSS_0EEEST_EEEEEENS4_6LayoutINS5_IJSB_SB_SB_EEENS5_IJNSA_ILi0EEESY_SY_EEEEENS5_IJNS4_10UnderscoreES11_S11_EEEEENS4_23SM90_TMA_LOAD_MULTICASTENS4_14ComposedLayoutINS4_7SwizzleILi3ELi4ELi3EEENS4_18smem_ptr_flag_bitsILi8EEENSW_INS5_IJNSA_ILi8EEESF_EEENS5_IJSF_SB_EEEEEEEvNS4_8identityENS4_13SM90_TMA_LOADES1E_vS1F_EENS_8epilogue10collective18CollectiveEpilogueINS1I_23Sm100TmaWarpSpecializedILi4ELi2ELi64ELb0ELb0EEEJSH_NS5_IJNSW_ISF_SB_EENSW_INSA_ILi64EEESB_EEEEESI_SJ_SI_SJ_NS1I_6fusion15FusionCallbacksIS1M_NS1R_17LinearCombinationISI_fSI_fLNS_15FloatRoundStyleE2EEESH_S1Q_JEEENS4_5SM1004TMEM4LOAD26SM100_TMEM_LOAD_32dp32b64xES1G_NS15_INS16_ILi2ELi4ELi3EEES19_NSW_INS5_IJS1A_S1O_EEENS5_IJS1O_SB_EEEEEEENS4_39AutoVectorizingCopyWithAssumedAlignmentILi128EEENS4_14SM90_TMA_STOREES25_S27_S27_EEEvvEEEEvNT_6ParamsE:
[----:B------:R-:W1:Y:S01]  /*0000*/  LDC R1, c[0x0][0x37c] ;  /* 0x0000df00ff017b82 */ /* 0x000e620000000800 */
[----:B------:R-:W2:Y:S01]  /*0010*/  S2R R170, SR_TID.X ;  /* 0x0000000000aa7919 */ /* 0x000ea20000002100 */
[----:B------:R-:W3:Y:S01]  /*0020*/  LDCU.64 UR8, c[0x0][0x890] ;  /* 0x00011200ff0877ac */ /* 0x000ee20008000a00 */
[----:B------:R-:W-:Y:S02]  /*0030*/  PRMT R158, RZ, 0x7610, R158 ;  /* 0x00007610ff9e7816 */ /* 0x000fe4000000009e */
[----:B------:R-:W-:Y:S01]  /*0040*/  ELECT P3, URZ, PT ;  /* 0x0000000000ff782f */ /* 0x000fe20003860000 */
[----:B---3--:R-:W-:-:S04]  /*0050*/  UISETP.NE.U32.AND UP0, UPT, UR8, URZ, UPT ;  /* 0x000000ff0800728c */ /* 0x008fc8000bf05070 */
[----:B------:R-:W-:Y:S01]  /*0060*/  UISETP.NE.AND.EX UP0, UPT, UR9, URZ, UPT, UP0 ;  /* 0x000000ff0900728c */ /* 0x000fe2000bf05300 */
[----:B--2---:R-:W-:-:S05]  /*0070*/  SHF.R.U32.HI R159, RZ, 0x5, R170 ;  /* 0x00000005ff9f7819 */ /* 0x004fca00000116aa */
[----:B------:R-:W2:Y:S02]  /*0080*/  SHFL.IDX PT, R0, R159, RZ, 0x1f ;  /* 0x00001fff9f007589 */ /* 0x000ea400000e0000 */
[----:B--2---:R-:W-:Y:S01]  /*0090*/  R2UR UR17, R0 ;  /* 0x00000000001172ca */ /* 0x004fe200000e0000 */
[----:B-1----:R-:W-:-:S14]  /*00a0*/  BRA.U UP0, `(.L_x_0) ;  /* 0x0000000100307547 */ /* 0x002fdc000b800000 */
[----:B------:R-:W1:Y:S02]  /*00b0*/  LDCU.64 UR4, c[0x0][0x888] ;  /* 0x00011100ff0477ac */ /* 0x000e640008000a00 */
[----:B-1----:R-:W-:-:S04]  /*00c0*/  UISETP.NE.U32.AND UP0, UPT, UR4, URZ, UPT ;  /* 0x000000ff0400728c */ /* 0x002fc8000bf05070 */
[----:B------:R-:W-:-:S09]  /*00d0*/  UISETP.NE.AND.EX UP0, UPT, UR5, URZ, UPT, UP0 ;  /* 0x000000ff0500728c */ /* 0x000fd2000bf05300 */
[----:B------:R-:W-:Y:S05]  /*00e0*/  BRA.U !UP0, `(.L_x_1) ;  /* 0x0000000108147547 */ /* 0x000fea000b800000 */
[----:B------:R-:W1:Y:S01]  /*00f0*/  LDC.64 R2, c[0x0][0x888] ;  /* 0x00022200ff027b82 */ /* 0x000e620000000a00 */
[----:B------:R-:W1:Y:S02]  /*0100*/  LDCU.64 UR4, c[0x0][0x358] ;  /* 0x00006b00ff0477ac */ /* 0x000e640008000a00 */
[----:B-1----:R1:W5:Y:S01]  /*0110*/  LDG.E R73, desc[UR4][R2.64] ;  /* 0x0000000402497981 */ /* 0x002362000c1e1900 */
[----:B------:R-:W-:Y:S01]  /*0120*/  HFMA2 R158, -RZ, RZ, 0, 5.9604644775390625e-08 ;  /* 0x00000001ff9e7431 */ /* 0x000fe200000001ff */
[----:B------:R-:W-:Y:S05]  /*0130*/  BRA `(.L_x_0) ;  /* 0x00000000000c7947 */ /* 0x000fea0003800000 */
.L_x_1:
[----:B------:R-:W1:Y:S01]  /*0140*/  LDCU UR4, c[0x0][0x880] ;  /* 0x00011000ff0477ac */ /* 0x000e620008000800 */
[----:B------:R-:W-:Y:S01]  /*0150*/  HFMA2 R158, -RZ, RZ, 0, 5.9604644775390625e-08 ;  /* 0x00000001ff9e7431 */ /* 0x000fe200000001ff */
[----:B-1----:R-:W-:-:S07]  /*0160*/  MOV R73, UR4 ;  /* 0x0000000400497c02 */ /* 0x002fce0008000f00 */
.L_x_0:
[----:B------:R-:W2:Y:S02]  /*0170*/  LDCU.64 UR4, c[0x0][0x8b0] ;  /* 0x00011600ff0477ac */ /* 0x000ea40008000a00 */
[----:B--2---:R-:W-:-:S04]  /*0180*/  UISETP.NE.U32.AND UP0, UPT, UR4, URZ, UPT ;  /* 0x000000ff0400728c */ /* 0x004fc8000bf05070 */
[----:B------:R-:W-:-:S09]  /*0190*/  UISETP.NE.AND.EX UP0, UPT, UR5, URZ, UPT, UP0 ;  /* 0x000000ff0500728c */ /* 0x000fd2000bf05300 */
[----:B------:R-:W-:Y:S05]  /*01a0*/  BRA.U UP0, `(.L_x_2) ;  /* 0x0000000100287547 */ /* 0x000fea000b800000 */
[----:B------:R-:W2:Y:S02]  /*01b0*/  LDCU.64 UR4, c[0x0][0x8a8] ;  /* 0x00011500ff0477ac */ /* 0x000ea40008000a00 */
[----:B--2---:R-:W-:-:S04]  /*01c0*/  UISETP.NE.U32.AND UP0, UPT, UR4, URZ, UPT ;  /* 0x000000ff0400728c */ /* 0x004fc8000bf05070 */
[----:B------:R-:W-:-:S09]  /*01d0*/  UISETP.NE.AND.EX UP0, UPT, UR5, URZ, UPT, UP0 ;  /* 0x000000ff0500728c */ /* 0x000fd2000bf05300 */
[----:B------:R-:W-:Y:S05]  /*01e0*/  BRA.U !UP0, `(.L_x_3) ;  /* 0x0000000108107547 */ /* 0x000fea000b800000 */
[----:B------:R-:W2:Y:S01]  /*01f0*/  LDC.64 R70, c[0x0][0x8a8] ;  /* 0x00022a00ff467b82 */ /* 0x000ea20000000a00 */
[----:B------:R-:W2:Y:S02]  /*0200*/  LDCU.64 UR4, c[0x0][0x358] ;  /* 0x00006b00ff0477ac */ /* 0x000ea40008000a00 */
[----:B--2---:R2:W5:Y:S01]  /*0210*/  LDG.E R70, desc[UR4][R70.64] ;  /* 0x0000000446467981 */ /* 0x004562000c1e1900 */
[----:B------:R-:W-:Y:S05]  /*0220*/  BRA `(.L_x_2) ;  /* 0x0000000000087947 */ /* 0x000fea0003800000 */
.L_x_3:
[----:B------:R-:W2:Y:S02]  /*0230*/  LDCU UR4, c[0x0][0x8a0] ;  /* 0x00011400ff0477ac */ /* 0x000ea40008000800 */
[----:B--2---:R-:W-:Y:S02]  /*0240*/  MOV R70, UR4 ;  /* 0x0000000400467c02 */ /* 0x004fe40008000f00 */
.L_x_2:
[----:B------:R-:W-:Y:S01]  /*0250*/  IMAD.U32 R0, RZ, RZ, UR17 ;  /* 0x00000011ff007e24 */ /* 0x000fe2000f8e00ff */
[----:B------:R-:W-:Y:S04]  /*0260*/  BSSY.RECONVERGENT B0, `(.L_x_4) ;  /* 0x000000c000007945 */ /* 0x000fe80003800200 */
[C---:B------:R-:W-:Y:S02]  /*0270*/  ISETP.NE.OR P1, PT, R0.reuse, 0x1, !P3 ;  /* 0x000000010000780c */ /* 0x040fe40005f25670 */
[----:B------:R-:W-:-:S11]  /*0280*/  ISETP.NE.OR P0, PT, R0, 0x3, !P3 ;  /* 0x000000030000780c */ /* 0x000fd60005f05670 */
[----:B------:R-:W-:Y:S05]  /*0290*/  @P1 BRA `(.L_x_5) ;  /* 0x0000000000201947 */ /* 0x000fea0003800000 */
[----:B------:R-:W3:Y:S02]  /*02a0*/  LDCU.64 UR4, c[0x0][0x348] ;  /* 0x00006900ff0477ac */ /* 0x000ee40008000a00 */
[----:B---3--:R-:W-:Y:S02]  /*02b0*/  UIADD3 UR6, UP1, UPT, UR4, 0x80, URZ ;  /* 0x0000008004067890 */ /* 0x008fe4000ff3e0ff */
[----:B------:R-:W-:Y:S02]  /*02c0*/  UIADD3 UR4, UP0, UPT, UR4, 0x180, URZ ;  /* 0x0000018004047890 */ /* 0x000fe4000ff1e0ff */
[----:B------:R-:W-:Y:S02]  /*02d0*/  UIADD3.X UR7, UPT, UPT, URZ, UR5, URZ, UP1, !UPT ;  /* 0x00000005ff077290 */ /* 0x000fe40008ffe4ff */
[----:B------:R-:W-:-:S07]  /*02e0*/  UIADD3.X UR5, UPT, UPT, URZ, UR5, URZ, UP0, !UPT ;  /* 0x00000005ff057290 */ /* 0x000fce00087fe4ff */
[----:B------:R3:W-:Y:S02]  /*02f0*/  UTMACCTL.PF [UR6] ;  /* 0x00000000060079b9 */ /* 0x0007e40008040000 */
[----:B------:R3:W-:Y:S02]  /*0300*/  UTMACCTL.PF [UR4] ;  /* 0x00000000040079b9 */ /* 0x0007e40008040000 */
[----:B---3--:R-:W-:Y:S01]  /*0310*/  NOP ;  /* 0x0000000000007918 */ /* 0x008fe20000000000 */
.L_x_5:
[----:B------:R-:W-:Y:S05]  /*0320*/  BSYNC.RECONVERGENT B0 ;  /* 0x0000000000007941 */ /* 0x000fea0003800200 */
.L_x_4:
[----:B------:R-:W-:Y:S04]  /*0330*/  BSSY.RECONVERGENT B0, `(.L_x_6) ;  /* 0x000000a000007945 */ /* 0x000fe80003800200 */
        /* <DEDUP_REMOVED lines=9> */
.L_x_7:
[----:B------:R-:W-:Y:S05]  /*03d0*/  BSYNC.RECONVERGENT B0 ;  /* 0x0000000000007941 */ /* 0x000fea0003800200 */
.L_x_6:
[----:B------:R-:W3:Y:S01]  /*03e0*/  LDCU.64 UR4, c[0x0][0x888] ;  /* 0x00011100ff0477ac */ /* 0x000ee20008000a00 */
[----:B------:R-:W-:Y:S02]  /*03f0*/  UISETP.EQ.U32.AND UP1, UPT, UR8, URZ, UPT ;  /* 0x000000ff0800728c */ /* 0x000fe4000bf22070 */
[----:B------:R-:W-:Y:S02]  /*0400*/  UPLOP3.LUT UP3, UPT, UPT, UPT, UPT, 0x80, 0x8 ;  /* 0x000000000008789c */ /* 0x000fe40003f6f070 */
[----:B---3--:R-:W-:-:S04]  /*0410*/  UISETP.NE.U32.AND UP0, UPT, UR4, URZ, UPT ;  /* 0x000000ff0400728c */ /* 0x008fc8000bf05070 */
[----:B------:R-:W-:-:S04]  /*0420*/  UISETP.NE.AND.EX UP0, UPT, UR5, URZ, UPT, UP0 ;  /* 0x000000ff0500728c */ /* 0x000fc8000bf05300 */
[----:B------:R-:W-:-:S04]  /*0430*/  UISETP.EQ.OR.EX UP2, UPT, UR9, URZ, !UP0, UP1 ;  /* 0x000000ff0900728c */ /* 0x000fc8000c742710 */
[----:B------:R-:W-:-:S06]  /*0440*/  UP2UR UR4, UPR, URZ, 0x4 ;  /* 0x00000004ff047883 */ /* 0x000fcc0008000000 */
[----:B------:R-:W-:Y:S01]  /*0450*/  MOV R161, UR4 ;  /* 0x0000000400a17c02 */ /* 0x000fe20008000f00 */
[----:B------:R-:W-:Y:S06]  /*0460*/  BRA.U !UP2, `(.L_x_8) ;  /* 0x000000010a207547 */ /* 0x000fec000b800000 */
[----:B------:R-:W-:Y:S01]  /*0470*/  UISETP.NE.U32.AND UP1, UPT, UR8, URZ, UPT ;  /* 0x000000ff0800728c */ /* 0x000fe2000bf25070 */
[----:B-----5:R-:W-:Y:S01]  /*0480*/  FSETP.NEU.AND P0, PT, R73, RZ, PT ;  /* 0x000000ff4900720b */ /* 0x020fe20003f0d000 */
[----:B------:R-:W-:Y:S02]  /*0490*/  USEL UR4, URZ, 0xffffffff, UP0 ;  /* 0xffffffffff047887 */ /* 0x000fe40008000000 */
[----:B------:R-:W-:-:S10]  /*04a0*/  UISETP.NE.AND.EX UP1, UPT, UR9, URZ, UPT, UP1 ;  /* 0x000000ff0900728c */ /* 0x000fd4000bf25310 */
[----:B------:R-:W-:Y:S01]  /*04b0*/  VOTEU.ANY UP0, P0 ;  /* 0x0000000000ff7886 */ /* 0x000fe20000000100 */
[----:B------:R-:W-:-:S04]  /*04c0*/  @!UP1 USEL UR4, URZ, 0xffffffff, UP0 ;  /* 0xffffffffff049887 */ /* 0x000fc80008000000 */
[----:B------:R-:W-:-:S04]  /*04d0*/  ULOP3.LUT UR4, UR4, 0x1, URZ, 0xc0, !UPT ;  /* 0x0000000104047892 */ /* 0x000fc8000f8ec0ff */
[----:B------:R-:W-:-:S11]  /*04e0*/  UISETP.NE.U32.AND UP3, UPT, UR4, 0x1, UPT ;  /* 0x000000010400788c */ /* 0x000fd6000bf65070 */
.L_x_8:
[----:B-1----:R-:W1:Y:S01]  /*04f0*/  SHFL.IDX PT, R2, R159, RZ, 0x1f ;  /* 0x00001fff9f027589 */ /* 0x002e6200000e0000 */
[----:B------:R-:W-:-:S04]  /*0500*/  UISETP.NE.AND UP0, UPT, UR17, 0x2, UPT ;  /* 0x000000021100788c */ /* 0x000fc8000bf05270 */
[----:B------:R-:W-:Y:S01]  /*0510*/  USEL UR48, URZ, 0x1, UP0 ;  /* 0x00000001ff307887 */ /* 0x000fe20008000000 */
[----:B-1----:R-:W-:-:S13]  /*0520*/  ISETP.NE.AND P0, PT, R2, RZ, PT ;  /* 0x000000ff0200720c */ /* 0x002fda0003f05270 */
[----:B------:R-:W-:Y:S05]  /*0530*/  @P0 BRA `(.L_x_9) ;  /* 0x0000000000500947 */ /* 0x000fea0003800000 */
[----:B------:R-:W1:Y:S01]  /*0540*/  S2UR UR4, SR_CgaCtaId ;  /* 0x00000000000479c3 */ /* 0x000e620000008800 */
[----:B------:R-:W-:Y:S01]  /*0550*/  UMOV UR5, 0x400 ;  /* 0x0000040000057882 */ /* 0x000fe20000000000 */
[----:B------:R-:W-:Y:S01]  /*0560*/  UMOV UR8, 0x1 ;  /* 0x0000000100087882 */ /* 0x000fe20000000000 */
[----:B------:R-:W-:Y:S01]  /*0570*/  UMOV UR6, 0x2 ;  /* 0x0000000200067882 */ /* 0x000fe20000000000 */
[----:B------:R-:W-:-:S04]  /*0580*/  UIADD3 UR8, UPT, UPT, -UR8, 0x100000, URZ ;  /* 0x0010000008087890 */ /* 0x000fc8000fffe1ff */
[----:B------:R-:W-:Y:S02]  /*0590*/  USHF.L.U32 UR9, UR8, 0xb, URZ ;  /* 0x0000000b08097899 */ /* 0x000fe400080006ff */
[----:B------:R-:W-:Y:S02]  /*05a0*/  USHF.L.U32 UR8, UR8, 0x1, URZ ;  /* 0x0000000108087899 */ /* 0x000fe400080006ff */
[----:B------:R-:W-:-:S04]  /*05b0*/  UIADD3 UR6, UPT, UPT, -UR6, 0x100000, URZ ;  /* 0x0010000006067890 */ /* 0x000fc8000fffe1ff */
[----:B------:R-:W-:Y:S02]  /*05c0*/  USHF.L.U32 UR7, UR6, 0xb, URZ ;  /* 0x0000000b06077899 */ /* 0x000fe400080006ff */
[----:B------:R-:W-:Y:S01]  /*05d0*/  USHF.L.U32 UR6, UR6, 0x1, URZ ;  /* 0x0000000106067899 */ /* 0x000fe200080006ff */
[----:B------:R-:W-:Y:S01]  /*05e0*/  ELECT P0, URZ, PT ;  /* 0x0000000000ff782f */ /* 0x000fe20003800000 */
[----:B-1----:R-:W-:Y:S01]  /*05f0*/  ULEA UR4, UR4, UR5, 0x18 ;  /* 0x0000000504047291 */ /* 0x002fe2000f8ec0ff */
[----:B------:R-:W1:Y:S11]  /*0600*/  FENCE.VIEW.ASYNC.S ;  /* 0x00000000000073c6 */ /* 0x000e760000000000 */
[----:B-1----:R1:W3:Y:S01]  /*0610*/  SYNCS.EXCH.64 URZ, [UR4], UR8 ;  /* 0x0000000804ff75b2 */ /* 0x0022e20008000100 */
[----:B------:R1:W4:Y:S01]  /*0620*/  SYNCS.EXCH.64 URZ, [UR4+0x18], UR6 ;  /* 0x0000180604ff75b2 */ /* 0x0003220008000100 */
[----:B------:R1:W1:Y:S01]  /*0630*/  SYNCS.EXCH.64 URZ, [UR4+0x8], UR8 ;  /* 0x0000080804ff75b2 */ /* 0x0002620008000100 */
[----:B------:R1:W1:Y:S01]  /*0640*/  SYNCS.EXCH.64 URZ, [UR4+0x20], UR6 ;  /* 0x0000200604ff75b2 */ /* 0x0002620008000100 */
[----:B------:R1:W1:Y:S01]  /*0650*/  SYNCS.EXCH.64 URZ, [UR4+0x10], UR8 ;  /* 0x0000100804ff75b2 */ /* 0x0002620008000100 */
[----:B------:R1:W1:Y:S01]  /*0660*/  SYNCS.EXCH.64 URZ, [UR4+0x28], UR6 ;  /* 0x0000280604ff75b2 */ /* 0x0002620008000100 */
[----:B------:R-:W-:Y:S01]  /*0670*/  NOP ;  /* 0x0000000000007918 */ /* 0x000fe20000000000 */
.L_x_9:
[----:B------:R-:W2:Y:S01]  /*0680*/  SHFL.IDX PT, R2, R159, RZ, 0x1f ;  /* 0x00001fff9f027589 */ /* 0x000ea200000e0000 */
[----:B------:R-:W-:Y:S01]  /*0690*/  NOP ;  /* 0x0000000000007918 */ /* 0x000fe20000000000 */
[----:B--2---:R-:W-:-:S13]  /*06a0*/  ISETP.NE.AND P0, PT, R2, 0x1, PT ;  /* 0x000000010200780c */ /* 0x004fda0003f05270 */
[----:B------:R-:W-:Y:S05]  /*06b0*/  @P0 BRA `(.L_x_10) ;  /* 0x0000000000580947 */ /* 0x000fea0003800000 */
[----:B-1----:R-:W1:Y:S01]  /*06c0*/  S2UR UR4, SR_CgaCtaId ;  /* 0x00000000000479c3 */ /* 0x002e620000008800 */
        /* <DEDUP_REMOVED lines=12> */
[----:B-1----:R2:W1:Y:S01]  /*0790*/  SYNCS.EXCH.64 URZ, [UR4+0x30], UR8 ;  /* 0x0000300804ff75b2 */ /* 0x0024620008000100 */
[----:B------:R2:W1:Y:S01]  /*07a0*/  SYNCS.EXCH.64 URZ, [UR4+0x50], UR6 ;  /* 0x0000500604ff75b2 */ /* 0x0004620008000100 */
[----:B------:R2:W1:Y:S01]  /*07b0*/  SYNCS.EXCH.64 URZ, [UR4+0x38], UR8 ;  /* 0x0000380804ff75b2 */ /* 0x0004620008000100 */
[----:B------:R2:W1:Y:S01]  /*07c0*/  SYNCS.EXCH.64 URZ, [UR4+0x58], UR6 ;  /* 0x0000580604ff75b2 */ /* 0x0004620008000100 */
[----:B------:R2:W1:Y:S01]  /*07d0*/  SYNCS.EXCH.64 URZ, [UR4+0x40], UR8 ;  /* 0x0000400804ff75b2 */ /* 0x0004620008000100 */
[----:B------:R2:W1:Y:S01]  /*07e0*/  SYNCS.EXCH.64 URZ, [UR4+0x60], UR6 ;  /* 0x0000600604ff75b2 */ /* 0x0004620008000100 */
[----:B------:R2:W1:Y:S01]  /*07f0*/  SYNCS.EXCH.64 URZ, [UR4+0x48], UR8 ;  /* 0x0000480804ff75b2 */ /* 0x0004620008000100 */
[----:B------:R2:W1:Y:S02]  /*0800*/  SYNCS.EXCH.64 URZ, [UR4+0x68], UR6 ;  /* 0x0000680604ff75b2 */ /* 0x0004640008000100 */
[----:B--2---:R-:W-:Y:S01]  /*0810*/  NOP ;  /* 0x0000000000007918 */ /* 0x004fe20000000000 */
.L_x_10:
[----:B------:R-:W2:Y:S01]  /*0820*/  SHFL.IDX PT, R2, R159, RZ, 0x1f ;  /* 0x00001fff9f027589 */ /* 0x000ea200000e0000 */
[----:B------:R-:W-:Y:S01]  /*0830*/  NOP ;  /* 0x0000000000007918 */ /* 0x000fe20000000000 */
[----:B--2---:R-:W-:-:S13]  /*0840*/  ISETP.NE.AND P0, PT, R2, 0x3, PT ;  /* 0x000000030200780c */ /* 0x004fda0003f05270 */
[----:B------:R-:W-:Y:S05]  /*0850*/  @P0 BRA `(.L_x_11) ;  /* 0x0000000000300947 */ /* 0x000fea0003800000 */
[----:B-1----:R-:W1:Y:S01]  /*0860*/  S2UR UR6, SR_CgaCtaId ;  /* 0x00000000000679c3 */ /* 0x002e620000008800 */
[----:B------:R-:W-:Y:S01]  /*0870*/  UMOV UR4, 0x400 ;  /* 0x0000040000047882 */ /* 0x000fe20000000000 */
[----:B------:R-:W-:Y:S01]  /*0880*/  UMOV UR5, 0x20 ;  /* 0x0000002000057882 */ /* 0x000fe20000000000 */
[----:B------:R-:W-:Y:S01]  /*0890*/  ELECT P0, URZ, PT ;  /* 0x0000000000ff782f */ /* 0x000fe20003800000 */
[----:B-1----:R-:W-:Y:S02]  /*08a0*/  ULEA UR6, UR6, UR4, 0x18 ;  /* 0x0000000406067291 */ /* 0x002fe4000f8ec0ff */
[----:B------:R-:W-:-:S04]  /*08b0*/  UIADD3 UR4, UPT, UPT, -UR5, 0x100000, URZ ;  /* 0x0010000005047890 */ /* 0x000fc8000fffe1ff */
[----:B------:R-:W-:Y:S02]  /*08c0*/  USHF.L.U32 UR5, UR4, 0xb, URZ ;  /* 0x0000000b04057899 */ /* 0x000fe400080006ff */
[----:B------:R-:W-:Y:S01]  /*08d0*/  USHF.L.U32 UR4, UR4, 0x1, URZ ;  /* 0x0000000104047899 */ /* 0x000fe200080006ff */
[----:B------:R-:W1:Y:S11]  /*08e0*/  FENCE.VIEW.ASYNC.S ;  /* 0x00000000000073c6 */ /* 0x000e760000000000 */
[----:B-1----:R2:W1:Y:S01]  /*08f0*/  SYNCS.EXCH.64 URZ, [UR6+0x70], UR4 ;  /* 0x0000700406ff75b2 */ /* 0x0024620008000100 */
[----:B------:R2:W1:Y:S02]  /*0900*/  SYNCS.EXCH.64 URZ, [UR6+0x78], UR4 ;  /* 0x0000780406ff75b2 */ /* 0x0004640008000100 */
[----:B--2---:R-:W-:Y:S01]  /*0910*/  NOP ;  /* 0x0000000000007918 */ /* 0x004fe20000000000 */
.L_x_11:
[----:B------:R-:W2:Y:S01]  /*0920*/  SHFL.IDX PT, R2, R159, RZ, 0x1f ;  /* 0x00001fff9f027589 */ /* 0x000ea200000e0000 */
[----:B------:R-:W-:Y:S01]  /*0930*/  NOP ;  /* 0x0000000000007918 */ /* 0x000fe20000000000 */
[----:B--2---:R-:W-:-:S13]  /*0940*/  ISETP.NE.AND P0, PT, R2, 0x4, PT ;  /* 0x000000040200780c */ /* 0x004fda0003f05270 */
[----:B------:R-:W-:Y:S05]  /*0950*/  @P0 BRA `(.L_x_12) ;  /* 0x00000000004c0947 */ /* 0x000fea0003800000 */
[----:B-1----:R-:W1:Y:S01]  /*0960*/  S2UR UR6, SR_CgaCtaId ;  /* 0x00000000000679c3 */ /* 0x002e620000008800 */
[----:B------:R-:W-:Y:S01]  /*0970*/  UMOV UR4, 0x1e0 ;  /* 0x000001e000047882 */ /* 0x000fe20000000000 */
[----:B------:R-:W-:Y:S01]  /*0980*/  UMOV UR5, 0x400 ;  /* 0x0000040000057882 */ /* 0x000fe20000000000 */
[----:B------:R-:W-:Y:S01]  /*0990*/  USEL UR4, UR4, 0x1a0, UP3 ;  /* 0x000001a004047887 */ /* 0x000fe20009800000 */
[----:B------:R-:W-:Y:S01]  /*09a0*/  UMOV UR8, 0x1 ;  /* 0x0000000100087882 */ /* 0x000fe20000000000 */
[----:B------:R-:W-:Y:S01]  /*09b0*/  ELECT P0, URZ, PT ;  /* 0x0000000000ff782f */ /* 0x000fe20003800000 */
[----:B------:R-:W-:-:S04]  /*09c0*/  UIADD3 UR8, UPT, UPT, -UR8, 0x100000, URZ ;  /* 0x0010000008087890 */ /* 0x000fc8000fffe1ff */
[----:B------:R-:W-:Y:S02]  /*09d0*/  USHF.L.U32 UR9, UR8, 0xb, URZ ;  /* 0x0000000b08097899 */ /* 0x000fe400080006ff */
[----:B------:R-:W-:Y:S02]  /*09e0*/  USHF.L.U32 UR8, UR8, 0x1, URZ ;  /* 0x0000000108087899 */ /* 0x000fe400080006ff */
[----:B-1----:R-:W-:Y:S02]  /*09f0*/  ULEA UR6, UR6, UR5, 0x18 ;  /* 0x0000000506067291 */ /* 0x002fe4000f8ec0ff */
[----:B------:R-:W-:-:S04]  /*0a00*/  UIADD3 UR4, UPT, UPT, -UR4, 0x100000, URZ ;  /* 0x0010000004047890 */ /* 0x000fc8000fffe1ff */
[----:B------:R-:W-:Y:S02]  /*0a10*/  USHF.L.U32 UR5, UR4, 0xb, URZ ;  /* 0x0000000b04057899 */ /* 0x000fe400080006ff */
[----:B------:R-:W-:Y:S01]  /*0a20*/  USHF.L.U32 UR4, UR4, 0x1, URZ ;  /* 0x0000000104047899 */ /* 0x000fe200080006ff */
[----:B------:R-:W1:Y:S03]  /*0a30*/  FENCE.VIEW.ASYNC.S ;  /* 0x00000000000073c6 */ /* 0x000e660000000000 */
[----:B-1----:R2:W1:Y:S08]  /*0a40*/  SYNCS.EXCH.64 URZ, [UR6+0x80], UR8 ;  /* 0x0000800806ff75b2 */ /* 0x0024700008000100 */
[----:B------:R2:W1:Y:S01]  /*0a50*/  SYNCS.EXCH.64 URZ, [UR6+0x90], UR4 ;  /* 0x0000900406ff75b2 */ /* 0x0004620008000100 */
[----:B------:R2:W1:Y:S01]  /*0a60*/  SYNCS.EXCH.64 URZ, [UR6+0x88], UR8 ;  /* 0x0000880806ff75b2 */ /* 0x0004620008000100 */
[----:B------:R2:W1:Y:S02]  /*0a70*/  SYNCS.EXCH.64 URZ, [UR6+0x98], UR4 ;  /* 0x0000980406ff75b2 */ /* 0x0004640008000100 */
[----:B--2---:R-:W-:Y:S01]  /*0a80*/  NOP ;  /* 0x0000000000007918 */ /* 0x004fe20000000000 */
.L_x_12:
        /* <DEDUP_REMOVED lines=20> */
[----:B------:R2:W1:Y:S02]  /*0bd0*/  SYNCS.EXCH.64 URZ, [UR4+0xb8], UR6 ;  /* 0x0000b80604ff75b2 */ /* 0x0004640008000100 */
[----:B--2---:R-:W-:Y:S01]  /*0be0*/  NOP ;  /* 0x0000000000007918 */ /* 0x004fe20000000000 */
.L_x_13:
[----:B------:R-:W2:Y:S01]  /*0bf0*/  SHFL.IDX PT, R2, R159, RZ, 0x1f ;  /* 0x00001fff9f027589 */ /* 0x000ea200000e0000 */
[----:B------:R-:W-:Y:S01]  /*0c00*/  NOP ;  /* 0x0000000000007918 */ /* 0x000fe20000000000 */
[----:B--2---:R-:W-:-:S13]  /*0c10*/  ISETP.NE.AND P0, PT, R2, 0x3, PT ;  /* 0x000000030200780c */ /* 0x004fda0003f05270 */
[----:B------:R-:W-:Y:S05]  /*0c20*/  @P0 BRA `(.L_x_14) ;  /* 0x0000000000380947 */ /* 0x000fea0003800000 */
[----:B------:R-:W2:Y:S01]  /*0c30*/  S2UR UR5, SR_CgaCtaId ;  /* 0x00000000000579c3 */ /* 0x000ea20000008800 */
[----:B-1----:R-:W-:Y:S01]  /*0c40*/  UMOV UR4, 0x400 ;  /* 0x0000040000047882 */ /* 0x002fe20000000000 */
[----:B------:R-:W-:Y:S01]  /*0c50*/  UMOV UR6, 0x20 ;  /* 0x0000002000067882 */ /* 0x000fe20000000000 */
[----:B------:R-:W-:Y:S01]  /*0c60*/  ELECT P0, URZ, PT ;  /* 0x0000000000ff782f */ /* 0x000fe20003800000 */
[----:B------:R-:W-:-:S04]  /*0c70*/  UIADD3 UR6, UPT, UPT, -UR6, 0x100000, URZ ;  /* 0x0010000006067890 */ /* 0x000fc8000fffe1ff */
[----:B------:R-:W-:Y:S02]  /*0c80*/  USHF.L.U32 UR7, UR6, 0xb, URZ ;  /* 0x0000000b06077899 */ /* 0x000fe400080006ff */
[----:B------:R-:W-:Y:S02]  /*0c90*/  USHF.L.U32 UR6, UR6, 0x1, URZ ;  /* 0x0000000106067899 */ /* 0x000fe400080006ff */
[----:B--2---:R-:W-:Y:S01]  /*0ca0*/  ULEA UR4, UR5, UR4, 0x18 ;  /* 0x0000000405047291 */ /* 0x004fe2000f8ec0ff */
[----:B------:R-:W1:Y:S11]  /*0cb0*/  FENCE.VIEW.ASYNC.S ;  /* 0x00000000000073c6 */ /* 0x000e760000000000 */
[----:B-1----:R2:W1:Y:S01]  /*0cc0*/  SYNCS.EXCH.64 URZ, [UR4+0xc0], UR6 ;  /* 0x0000c00604ff75b2 */ /* 0x0024620008000100 */
[----:B------:R2:W1:Y:S01]  /*0cd0*/  SYNCS.EXCH.64 URZ, [UR4+0xd0], UR6 ;  /* 0x0000d00604ff75b2 */ /* 0x0004620008000100 */
[----:B------:R2:W1:Y:S01]  /*0ce0*/  SYNCS.EXCH.64 URZ, [UR4+0xc8], UR6 ;  /* 0x0000c80604ff75b2 */ /* 0x0004620008000100 */
[----:B------:R2:W1:Y:S02]  /*0cf0*/  SYNCS.EXCH.64 URZ, [UR4+0xd8], UR6 ;  /* 0x0000d80604ff75b2 */ /* 0x0004640008000100 */
[----:B--2---:R-:W-:Y:S01]  /*0d00*/  NOP ;  /* 0x0000000000007918 */ /* 0x004fe20000000000 */
.L_x_14:
[----:B-1----:R-:W1:Y:S01]  /*0d10*/  LDCU UR4, c[0x0][0x36c] ;  /* 0x00006d80ff0477ac */ /* 0x002e620008000800 */
[----:B------:R-:W-:Y:S01]  /*0d20*/  ISETP.NE.OR P3, PT, R0, 0x2, !P3 ;  /* 0x000000020000780c */ /* 0x000fe20005f65670 */
[----:B------:R-:W-:Y:S01]  /*0d30*/  NOP ;  /* 0x0000000000007918 */ /* 0x000fe20000000000 */
[----:B------:R-:W-:Y:S01]  /*0d40*/  LOP3.LUT R0, R170, 0x1f, RZ, 0xc0, !PT ;  /* 0x0000001faa007812 */ /* 0x000fe200078ec0ff */
[----:B------:R-:W-:Y:S02]  /*0d50*/  UISETP.NE.AND UP4, UPT, UR17, URZ, UPT ;  /* 0x000000ff1100728c */ /* 0x000fe4000bf85270 */
[----:B-1----:R-:W-:-:S09]  /*0d60*/  UISETP.EQ.U32.AND UP5, UPT, UR4, 0x1, UPT ;  /* 0x000000010400788c */ /* 0x002fd2000bfa2070 */
[----:B------:R-:W-:Y:S05]  /*0d70*/  BRA.U !UP5, `(.L_x_15) ;  /* 0x000000010d087547 */ /* 0x000fea000b800000 */
[----:B---34-:R-:W-:Y:S01]  /*0d80*/  UCGABAR_ARV ;  /* 0x00000000000079c7 */ /* 0x018fe20008000000 */
[----:B------:R-:W-:Y:S05]  /*0d90*/  BRA `(.L_x_16) ;  /* 0x0000000000047947 */ /* 0x000fea0003800000 */
.L_x_15:
[----:B---34-:R-:W-:Y:S01]  /*0da0*/  NOP ;  /* 0x0000000000007918 */ /* 0x018fe20000000000 */
.L_x_16:
[----:B------:R-:W1:Y:S01]  /*0db0*/  S2UR UR7, SR_CTAID.X ;  /* 0x00000000000779c3 */ /* 0x000e620000002500 */
[----:B------:R-:W-:-:S05]  /*0dc0*/  CS2R.32 R160, SR_CgaSize ;  /* 0x0000000000a07805 */ /* 0x000fca0000008a00 */
[----:B------:R-:W-:-:S05]  /*0dd0*/  IMAD R160, R160, -0xa0, RZ ;  /* 0xffffff60a0a07824 */ /* 0x000fca00078e02ff */
[----:B------:R-:W-:-:S14]  /*0de0*/  R2UR UR5, R160 ;  /* 0x00000000a00572ca */ /* 0x000fdc00000e0000 */
[----:B------:R-:W2:Y:S01]  /*0df0*/  LDCU UR5, c[0x0][UR5+0x2b0] ;  /* 0x00005600050577ac */ /* 0x000ea20008000800 */
[----:B------:R-:W-:-:S05]  /*0e00*/  CS2R.32 R160, SR_CgaSize ;  /* 0x0000000000a07805 */ /* 0x000fca0000008a00 */
[----:B------:R-:W-:-:S05]  /*0e10*/  IMAD R160, R160, -0xa0, RZ ;  /* 0xffffff60a0a07824 */ /* 0x000fca00078e02ff */
[----:B------:R-:W-:-:S14]  /*0e20*/  R2UR UR4, R160 ;  /* 0x00000000a00472ca */ /* 0x000fdc00000e0000 */
[----:B------:R-:W3:Y:S01]  /*0e30*/  LDCU UR4, c[0x0][UR4+0x2b4] ;  /* 0x00005680040477ac */ /* 0x000ee20008000800 */
[----:B------:R-:W4:Y:S01]  /*0e40*/  S2UR UR8, SR_CTAID.Y ;  /* 0x00000000000879c3 */ /* 0x000f220000002600 */
[----:B------:R-:W-:-:S05]  /*0e50*/  CS2R.32 R160, SR_CgaSize ;  /* 0x0000000000a07805 */ /* 0x000fca0000008a00 */
[----:B------:R-:W-:-:S05]  /*0e60*/  IMAD R160, R160, -0xa0, RZ ;  /* 0xffffff60a0a07824 */ /* 0x000fca00078e02ff */
[----:B------:R-:W-:-:S14]  /*0e70*/  R2UR UR9, R160 ;  /* 0x00000000a00972ca */ /* 0x000fdc00000e0000 */
[----:B------:R-:W3:Y:S01]  /*0e80*/  LDCU UR9, c[0x0][UR9+0x2a0] ;  /* 0x00005400090977ac */ /* 0x000ee20008000800 */
[----:B------:R-:W4:Y:S01]  /*0e90*/  LDCU UR21, c[0x0][0xb24] ;  /* 0x00016480ff1577ac */ /* 0x000f220008000800 */
[----:B------:R-:W3:Y:S01]  /*0ea0*/  S2UR UR10, SR_CgaCtaId ;  /* 0x00000000000a79c3 */ /* 0x000ee20000008800 */
[----:B------:R-:W-:-:S05]  /*0eb0*/  CS2R.32 R160, SR_CgaSize ;  /* 0x0000000000a07805 */ /* 0x000fca0000008a00 */
[----:B------:R-:W-:-:S05]  /*0ec0*/  IMAD R160, R160, -0xa0, RZ ;  /* 0xffffff60a0a07824 */ /* 0x000fca00078e02ff */
[----:B------:R-:W-:-:S14]  /*0ed0*/  R2UR UR59, R160 ;  /* 0x00000000a03b72ca */ /* 0x000fdc00000e0000 */
[----:B------:R-:W3:Y:S01]  /*0ee0*/  LDCU UR59, c[0x0][UR59+0x2a4] ;  /* 0x000054803b3b77ac */ /* 0x000ee20008000800 */
[----:B------:R-:W3:Y:S01]  /*0ef0*/  LDCU UR42, c[0x0][0xb24] ;  /* 0x00016480ff2a77ac */ /* 0x000ee20008000800 */
[----:B-1----:R-:W-:Y:S01]  /*0f00*/  I2FP.F32.U32 R3, UR7 ;  /* 0x0000000700037c45 */ /* 0x002fe20008201000 */
[----:B------:R-:W1:Y:S01]  /*0f10*/  S2UR UR36, SR_CTAID.Z ;  /* 0x00000000002479c3 */ /* 0x000e620000002700 */
[----:B------:R-:W1:Y:S03]  /*0f20*/  LDCU UR27, c[0x0][0xb30] ;  /* 0x00016600ff1b77ac */ /* 0x000e660008000800 */
[----:B--2---:R-:W-:Y:S01]  /*0f30*/  FMUL R3, R3, UR5 ;  /* 0x0000000503037c20 */ /* 0x004fe20008400000 */
[----:B------:R-:W-:Y:S01]  /*0f40*/  UMOV UR16, UR7 ;  /* 0x0000000700107c82 */ /* 0x000fe20008000000 */
[----:B----4-:R-:W-:Y:S01]  /*0f50*/  UISETP.GE.AND UP2, UPT, UR21, 0x1, UPT ;  /* 0x000000011500788c */ /* 0x010fe2000bf46270 */
[----:B------:R-:W-:Y:S01]  /*0f60*/  I2FP.F32.U32 R2, UR8 ;  /* 0x0000000800027c45 */ /* 0x000fe20008201000 */
[----:B------:R-:W-:-:S02]  /*0f70*/  UMOV UR20, UR8 ;  /* 0x0000000800147c82 */ /* 0x000fc40008000000 */
[----:B------:R-:W2:Y:S02]  /*0f80*/  F2I.U32.TRUNC.NTZ R3, R3 ;  /* 0x0000000300037305 */ /* 0x000ea4000020f000 */
[----:B---3--:R-:W-:Y:S01]  /*0f90*/  FMUL R2, R2, UR4 ;  /* 0x0000000402027c20 */ /* 0x008fe20008400000 */
[----:B------:R-:W-:-:S05]  /*0fa0*/  USHF.L.U32 UR28, UR10, 0xd, URZ ;  /* 0x0000000d0a1c7899 */ /* 0x000fca00080006ff */
[----:B------:R-:W3:Y:S01]  /*0fb0*/  F2I.U32.TRUNC.NTZ R2, R2 ;  /* 0x0000000200027305 */ /* 0x000ee2000020f000 */
[----:B--2---:R-:W-:Y:S02]  /*0fc0*/  R2UR UR4, R3 ;  /* 0x00000000030472ca */ /* 0x004fe400000e0000 */
[----:B---3--:R-:W-:Y:S02]  /*0fd0*/  R2UR UR6, R2 ;  /* 0x00000000020672ca */ /* 0x008fe400000e0000 */
[----:B------:R-:W-:-:S09]  /*0fe0*/  PRMT R2, RZ, 0x7610, R2 ;  /* 0x00007610ff027816 */ /* 0x000fd20000000002 */
[----:B------:R-:W-:-:S04]  /*0ff0*/  UIADD3 UR5, UPT, UPT, -UR4, URZ, URZ ;  /* 0x000000ff04057290 */ /* 0x000fc8000fffe1ff */
[----:B------:R-:W-:Y:S02]  /*1000*/  UIMAD UR5, UR9, UR5, UR7 ;  /* 0x00000005090572a4 */ /* 0x000fe4000f8e0207 */
[----:B------:R-:W-:-:S04]  /*1010*/  UIADD3 UR4, UPT, UPT, -UR6, URZ, URZ ;  /* 0x000000ff06047290 */ /* 0x000fc8000fffe1ff */
[----:B------:R-:W-:Y:S01]  /*1020*/  IMAD.U32 R160, RZ, RZ, UR5 ;  /* 0x00000005ffa07e24 */ /* 0x000fe2000f8e00ff */
[----:B------:R-:W-:Y:S01]  /*1030*/  UIMAD UR59, UR59, UR4, UR8 ;  /* 0x000000043b3b72a4 */ /* 0x000fe2000f8e0208 */
[----:B-1----:R-:W-:Y:S11]  /*1040*/  BRA.U UP4, `(.L_x_17) ;  /* 0x0000000104287547 */ /* 0x002ff6000b800000 */
[----:B------:R-:W-:Y:S01]  /*1050*/  R2UR UR4, R160 ;  /* 0x00000000a00472ca */ /* 0x000fe200000e0000 */
[----:B------:R-:W-:Y:S02]  /*1060*/  UISETP.NE.AND UP0, UPT, UR59, URZ, UPT ;  /* 0x000000ff3b00728c */ /* 0x000fe4000bf05270 */
[----:B------:R-:W-:-:S10]  /*1070*/  UISETP.NE.AND UP1, UPT, UR59, 0x1, UPT ;  /* 0x000000013b00788c */ /* 0x000fd4000bf25270 */
[----:B------:R-:W-:-:S04]  /*1080*/  UISETP.EQ.OR UP0, UPT, UR4, URZ, !UP0 ;  /* 0x000000ff0400728c */ /* 0x000fc8000c702670 */
[----:B------:R-:W-:Y:S02]  /*1090*/  USEL UR5, URZ, 0x1, !UP0 ;  /* 0x00000001ff057887 */ /* 0x000fe4000c000000 */
[----:B------:R-:W-:Y:S02]  /*10a0*/  UISETP.NE.AND UP0, UPT, UR4, URZ, UPT ;  /* 0x000000ff0400728c */ /* 0x000fe4000bf05270 */
[----:B------:R-:W-:-:S04]  /*10b0*/  USEL UR4, URZ, 0x2, UP1 ;  /* 0x00000002ff047887 */ /* 0x000fc80008800000 */
[----:B------:R-:W-:-:S04]  /*10c0*/  USEL UR4, UR4, 0x2, UP0 ;  /* 0x0000000204047887 */ /* 0x000fc80008000000 */
[----:B------:R-:W-:-:S06]  /*10d0*/  UIADD3 UR4, UPT, UPT, UR5, UR4, URZ ;  /* 0x0000000405047290 */ /* 0x000fcc000fffe0ff */
[----:B------:R-:W-:Y:S02]  /*10e0*/  MOV R2, UR4 ;  /* 0x0000000400027c02 */ /* 0x000fe40008000f00 */
.L_x_17:
[----:B------:R-:W-:Y:S05]  /*10f0*/  BRA.U !UP2, `(.L_x_18) ;  /* 0x000000010ad47547 */ /* 0x000fea000b800000 */
[----:B------:R-:W1:Y:S01]  /*1100*/  LDCU.128 UR12, c[0x0][0xb10] ;  /* 0x00016200ff0c77ac */ /* 0x000e620008000c00 */
[----:B------:R-:W2:Y:S01]  /*1110*/  LDCU UR6, c[0x0][0x370] ;  /* 0x00006e00ff0677ac */ /* 0x000ea20008000800 */
[----:B------:R-:W3:Y:S01]  /*1120*/  LDCU UR5, c[0x0][0x374] ;  /* 0x00006e80ff0577ac */ /* 0x000ee20008000800 */
[----:B------:R-:W4:Y:S01]  /*1130*/  LDCU UR26, c[0x0][0xb0c] ;  /* 0x00016180ff1a77ac */ /* 0x000f220008000800 */
[----:B------:R-:W4:Y:S01]  /*1140*/  LDCU UR4, c[0x0][0xb20] ;  /* 0x00016400ff0477ac */ /* 0x000f220008000800 */
[----:B------:R-:W4:Y:S01]  /*1150*/  LDCU.64 UR8, c[0x0][0xb28] ;  /* 0x00016500ff0877ac */ /* 0x000f220008000a00 */
[----:B-1----:R-:W-:Y:S02]  /*1160*/  UISETP.NE.AND UP0, UPT, UR14, 0x1, UPT ;  /* 0x000000010e00788c */ /* 0x002fe4000bf05270 */
[----:B---3--:R-:W-:Y:S02]  /*1170*/  UIMAD.WIDE.U32 UR10, UR5, UR15, URZ ;  /* 0x0000000f050a72a5 */ /* 0x008fe4000f8e00ff */
[----:B--2---:R-:W-:-:S02]  /*1180*/  UIMAD.WIDE.U32 UR22, UR6, UR12, URZ ;  /* 0x0000000c061672a5 */ /* 0x004fc4000f8e00ff */
[----:B----4-:R-:W-:Y:S02]  /*1190*/  UISETP.NE.AND UP1, UPT, UR26, 0x1, UPT ;  /* 0x000000011a00788c */ /* 0x010fe4000bf25270 */
[----:B------:R-:W-:Y:S01]  /*11a0*/  UISETP.NE.AND UP2, UPT, UR21, 0x1, UPT ;  /* 0x000000011500788c */ /* 0x000fe2000bf45270 */
[----:B------:R-:W-:Y:S02]  /*11b0*/  UMOV UR10, UR11 ;  /* 0x0000000b000a7c82 */ /* 0x000fe40008000000 */
[----:B------:R-:W-:Y:S01]  /*11c0*/  UMOV UR22, UR23 ;  /* 0x0000001700167c82 */ /* 0x000fe20008000000 */
[----:B------:R-:W-:Y:S02]  /*11d0*/  @UP0 USHF.R.U32.HI UR5, URZ, UR4, UR10 ;  /* 0x00000004ff050299 */ /* 0x000fe4000801160a */
[----:B------:R-:W-:Y:S02]  /*11e0*/  UIMAD.WIDE.U32 UR24, UR20, UR15, URZ ;  /* 0x0000000f141872a5 */ /* 0x000fe4000f8e00ff */
[----:B------:R-:W-:-:S02]  /*11f0*/  UIMAD.WIDE.U32 UR10, UR5, UR8, URZ ;  /* 0x00000008050a72a5 */ /* 0x000fc4000f8e00ff */
[----:B------:R-:W-:Y:S02]  /*1200*/  @UP1 USHF.R.U32.HI UR6, URZ, UR13, UR22 ;  /* 0x0000000dff061299 */ /* 0x000fe40008011616 */
[----:B------:R-:W-:Y:S02]  /*1210*/  UIMAD.WIDE.U32 UR18, UR16, UR12, URZ ;  /* 0x0000000c101272a5 */ /* 0x000fe4000f8e00ff */
[----:B------:R-:W-:Y:S01]  /*1220*/  UIMAD.WIDE.U32 UR22, UR6, UR8, URZ ;  /* 0x00000008061672a5 */ /* 0x000fe2000f8e00ff */
[----:B------:R-:W-:Y:S01]  /*1230*/  UMOV UR24, UR25 ;  /* 0x0000001900187c82 */ /* 0x000fe20008000000 */
[----:B------:R-:W-:Y:S01]  /*1240*/  UMOV UR10, UR11 ;  /* 0x0000000b000a7c82 */ /* 0x000fe20008000000 */
[----:B------:R-:W-:Y:S02]  /*1250*/  USHF.R.U32.HI UR24, URZ, UR4, UR24 ;  /* 0x00000004ff187299 */ /* 0x000fe40008011618 */
[----:B------:R-:W-:Y:S02]  /*1260*/  @UP2 USHF.R.U32.HI UR5, URZ, UR9, UR10 ;  /* 0x00000009ff052299 */ /* 0x000fe4000801160a */
[----:B------:R-:W-:Y:S01]  /*1270*/  UMOV UR7, UR23 ;  /* 0x0000001700077c82 */ /* 0x000fe20008000000 */
[----:B------:R-:W-:Y:S01]  /*1280*/  UMOV UR18, UR19 ;  /* 0x0000001300127c82 */ /* 0x000fe20008000000 */
[----:B------:R-:W-:-:S02]  /*1290*/  @UP2 USHF.R.U32.HI UR6, URZ, UR9, UR7 ;  /* 0x00000009ff062299 */ /* 0x000fc40008011607 */
[----:B------:R-:W-:Y:S02]  /*12a0*/  USHF.R.U32.HI UR18, URZ, UR13, UR18 ;  /* 0x0000000dff127299 */ /* 0x000fe40008011612 */
[----:B------:R-:W-:Y:S02]  /*12b0*/  USEL UR4, UR20, UR24, !UP0 ;  /* 0x0000001814047287 */ /* 0x000fe4000c000000 */
[----:B------:R-:W-:Y:S02]  /*12c0*/  UIMAD UR7, UR5, UR21, URZ ;  /* 0x00000015050772a4 */ /* 0x000fe4000f8e02ff */
[----:B------:R-:W-:Y:S02]  /*12d0*/  USEL UR5, UR16, UR18, !UP1 ;  /* 0x0000001210057287 */ /* 0x000fe4000c800000 */
[----:B------:R-:W-:Y:S02]  /*12e0*/  UIMAD UR12, UR6, UR21, URZ ;  /* 0x00000015060c72a4 */ /* 0x000fe4000f8e02ff */
[----:B------:R-:W-:-:S02]  /*12f0*/  UISETP.GE.AND UP0, UPT, UR4, UR7, UPT ;  /* 0x000000070400728c */ /* 0x000fc4000bf06270 */
[----:B------:R-:W-:Y:S02]  /*1300*/  UIMAD.WIDE.U32 UR10, UR4, UR8, URZ ;  /* 0x00000008040a72a5 */ /* 0x000fe4000f8e00ff */
[----:B------:R-:W-:Y:S02]  /*1310*/  UISETP.GE.OR UP0, UPT, UR5, UR12, UP0 ;  /* 0x0000000c0500728c */ /* 0x000fe40008706670 */
[----:B------:R-:W-:Y:S02]  /*1320*/  UIMAD.WIDE.U32 UR12, UR5, UR8, URZ ;  /* 0x00000008050c72a5 */ /* 0x000fe4000f8e00ff */
[----:B------:R-:W-:Y:S01]  /*1330*/  UIADD3 UR10, UPT, UPT, -UR4, URZ, URZ ;  /* 0x000000ff040a7290 */ /* 0x000fe2000fffe1ff */
[----:B------:R-:W-:Y:S01]  /*1340*/  UMOV UR8, UR11 ;  /* 0x0000000b00087c82 */ /* 0x000fe20008000000 */
[----:B------:R-:W-:Y:S02]  /*1350*/  UIADD3 UR11, UPT, UPT, -UR5, URZ, URZ ;  /* 0x000000ff050b7290 */ /* 0x000fe4000fffe1ff */
[----:B------:R-:W-:-:S03]  /*1360*/  USHF.R.U32.HI UR8, URZ, UR9, UR8 ;  /* 0x00000009ff087299 */ /* 0x000fc60008011608 */
[----:B------:R-:W-:Y:S01]  /*1370*/  @!UP0 UMOV UR7, UR13 ;  /* 0x0000000d00078c82 */ /* 0x000fe20008000000 */
[----:B------:R-:W-:Y:S02]  /*1380*/  UIMAD UR20, UR14, UR10, UR20 ;  /* 0x0000000a0e1472a4 */ /* 0x000fe4000f8e0214 */
[----:B------:R-:W-:Y:S02]  /*1390*/  USEL UR8, UR4, UR8, !UP2 ;  /* 0x0000000804087287 */ /* 0x000fe4000d000000 */
[----:B------:R-:W-:Y:S02]  /*13a0*/  @!UP0 USHF.R.U32.HI UR7, URZ, UR9, UR7 ;  /* 0x00000009ff078299 */ /* 0x000fe40008011607 */
[----:B------:R-:W-:Y:S02]  /*13b0*/  UIADD3 UR9, UPT, UPT, -UR8, URZ, URZ ;  /* 0x000000ff08097290 */ /* 0x000fe4000fffe1ff */
[----:B------:R-:W-:Y:S02]  /*13c0*/  @!UP0 USEL UR7, UR5, UR7, !UP2 ;  /* 0x0000000705078287 */ /* 0x000fe4000d000000 */
[----:B------:R-:W-:-:S02]  /*13d0*/  UIMAD UR9, UR21, UR9, UR4 ;  /* 0x00000009150972a4 */ /* 0x000fc4000f8e0204 */
[----:B------:R-:W-:Y:S02]  /*13e0*/  @!UP0 UIADD3 UR8, UPT, UPT, UR8, -UR7, URZ ;  /* 0x8000000708088290 */ /* 0x000fe4000fffe0ff */
[----:B------:R-:W-:Y:S02]  /*13f0*/  @!UP0 UIMAD UR6, UR9, UR6, UR7 ;  /* 0x00000006090682a4 */ /* 0x000fe4000f8e0207 */
[----:B------:R-:W-:Y:S02]  /*1400*/  @!UP0 UIMAD UR4, UR8, UR21, UR5 ;  /* 0x00000015080482a4 */ /* 0x000fe4000f8e0205 */
[----:B------:R-:W-:Y:S02]  /*1410*/  UIMAD UR16, UR26, UR11, UR16 ;  /* 0x0000000b1a1072a4 */ /* 0x000fe4000f8e0210 */
[----:B------:R-:W-:Y:S01]  /*1420*/  UIMAD UR20, UR4, UR14, UR20 ;  /* 0x0000000e041472a4 */ /* 0x000fe2000f8e0214 */
[----:B------:R-:W-:Y:S02]  /*1430*/  @!UP0 UMOV UR5, UR6 ;  /* 0x0000000600058c82 */ /* 0x000fe40008000000 */
[----:B------:R-:W-:-:S12]  /*1440*/  UIMAD UR16, UR5, UR26, UR16 ;  /* 0x0000001a051072a4 */ /* 0x000fd8000f8e0210 */
.L_x_18:
[----:B------:R-:W-:Y:S02]  /*1450*/  UISETP.NE.AND UP1, UPT, UR27, 0x1, UPT ;  /* 0x000000011b00788c */ /* 0x000fe4000bf25270 */
[----:B------:R-:W-:Y:S02]  /*1460*/  UISETP.NE.AND UP0, UPT, UR17, 0x2, UPT ;  /* 0x000000021100788c */ /* 0x000fe4000bf05270 */
[----:B------:R-:W-:-:S05]  /*1470*/  ULOP3.LUT UR28, UR28, 0x2000, URZ, 0xc0, !UPT ;  /* 0x000020001c1c7892 */ /* 0x000fca000f8ec0ff */
[----:B------:R-:W-:Y:S07]  /*1480*/  BRA.U UP1, `(.L_x_19) ;  /* 0x0000000101447547 */ /* 0x000fee000b800000 */
[----:B------:R-:W1:Y:S01]  /*1490*/  LDCU.128 UR8, c[0x0][0xb10] ;  /* 0x00016200ff0877ac */ /* 0x000e620008000c00 */
[----:B------:R-:W2:Y:S01]  /*14a0*/  LDCU UR12, c[0x0][0xb0c] ;  /* 0x00016180ff0c77ac */ /* 0x000ea20008000800 */
[----:B------:R-:W3:Y:S01]  /*14b0*/  LDCU UR13, c[0x0][0xb20] ;  /* 0x00016400ff0d77ac */ /* 0x000ee20008000800 */
[----:B-1----:R-:W-:Y:S02]  /*14c0*/  UIMAD.WIDE.U32 UR6, UR16, UR8, URZ ;  /* 0x00000008100672a5 */ /* 0x002fe4000f8e00ff */
[----:B------:R-:W-:Y:S02]  /*14d0*/  UIMAD.WIDE.U32 UR4, UR20, UR11, URZ ;  /* 0x0000000b140472a5 */ /* 0x000fe4000f8e00ff */
[----:B--2---:R-:W-:Y:S02]  /*14e0*/  UISETP.NE.AND UP2, UPT, UR12, 0x1, UPT ;  /* 0x000000010c00788c */ /* 0x004fe4000bf45270 */
[----:B------:R-:W-:Y:S01]  /*14f0*/  UISETP.NE.AND UP1, UPT, UR10, 0x1, UPT ;  /* 0x000000010a00788c */ /* 0x000fe2000bf25270 */
[----:B------:R-:W-:-:S02]  /*1500*/  UMOV UR6, UR7 ;  /* 0x0000000700067c82 */ /* 0x000fc40008000000 */
[----:B------:R-:W-:Y:S01]  /*1510*/  UMOV UR4, UR5 ;  /* 0x0000000500047c82 */ /* 0x000fe20008000000 */
[----:B------:R-:W-:Y:S02]  /*1520*/  USHF.R.U32.HI UR6, URZ, UR9, UR6 ;  /* 0x00000009ff067299 */ /* 0x000fe40008011606 */
[----:B---3--:R-:W-:Y:S02]  /*1530*/  USHF.R.U32.HI UR4, URZ, UR13, UR4 ;  /* 0x0000000dff047299 */ /* 0x008fe40008011604 */
[----:B------:R-:W-:Y:S02]  /*1540*/  USEL UR5, UR16, UR6, !UP2 ;  /* 0x0000000610057287 */ /* 0x000fe4000d000000 */
[----:B------:R-:W-:-:S04]  /*1550*/  USEL UR4, UR20, UR4, !UP1 ;  /* 0x0000000414047287 */ /* 0x000fc8000c800000 */
[----:B------:R-:W-:Y:S02]  /*1560*/  UIADD3 UR6, UPT, UPT, UR5, -UR4, URZ ;  /* 0x8000000405067290 */ /* 0x000fe4000fffe0ff */
[----:B------:R-:W-:Y:S02]  /*1570*/  UIADD3 UR4, UPT, UPT, -UR5, UR4, URZ ;  /* 0x0000000405047290 */ /* 0x000fe4000fffe1ff */
[----:B------:R-:W-:Y:S02]  /*1580*/  UIMAD UR20, UR6, UR10, UR20 ;  /* 0x0000000a061472a4 */ /* 0x000fe4000f8e0214 */
[----:B------:R-:W-:-:S12]  /*1590*/  UIMAD UR16, UR4, UR12, UR16 ;  /* 0x0000000c041072a4 */ /* 0x000fd8000f8e0210 */
.L_x_19:
[----:B------:R-:W-:Y:S05]  /*15a0*/  BRA.U !UP5, `(.L_x_20) ;  /* 0x000000010d0c7547 */ /* 0x000fea000b800000 */
[----:B------:R-:W-:Y:S01]  /*15b0*/  UCGABAR_WAIT ;  /* 0x0000000000007dc7 */ /* 0x000fe20008000000 */
[----:B------:R-:W-:Y:S01]  /*15c0*/  CCTL.IVALL ;  /* 0x00000000ff00798f */ /* 0x000fe20002000000 */
[----:B------:R-:W-:Y:S05]  /*15d0*/  BRA `(.L_x_21) ;  /* 0x0000000000047947 */ /* 0x000fea0003800000 */
.L_x_20:
[----:B------:R-:W-:Y:S06]  /*15e0*/  BAR.SYNC.DEFER_BLOCKING 0x0 ;  /* 0x0000000000007b1d */ /* 0x000fec0000010000 */
.L_x_21:
[----:B------:R-:W-:Y:S05]  /*15f0*/  BRA.U UP0, `(.L_x_22) ;  /* 0x0000001100947547 */ /* 0x000fea000b800000 */
[----:B------:R-:W1:Y:S01]  /*1600*/  LDCU UR6, c[0x0][0x38c] ;  /* 0x00007180ff0677ac */ /* 0x000e620008000800 */
[----:B------:R-:W2:Y:S01]  /*1610*/  S2UR UR8, SR_CgaCtaId ;  /* 0x00000000000879c3 */ /* 0x000ea20000008800 */
[----:B------:R-:W-:Y:S01]  /*1620*/  PLOP3.LUT P1, PT, PT, PT, UP3, 0x80, 0x8 ;  /* 0x000000000008781c */ /* 0x000fe20003f2f038 */
[----:B------:R-:W-:Y:S01]  /*1630*/  IMAD.MOV.U32 R12, RZ, RZ, 0x1 ;  /* 0x00000001ff0c7424 */ /* 0x000fe200078e00ff */
[----:B------:R-:W-:Y:S01]  /*1640*/  UMOV UR7, 0x400 ;  /* 0x0000040000077882 */ /* 0x000fe20000000000 */
[----:B------:R-:W-:Y:S01]  /*1650*/  UISETP.NE.AND UP1, UPT, UR17, URZ, UPT ;  /* 0x000000ff1100728c */ /* 0x000fe2000bf25270 */
[----:B------:R-:W-:Y:S02]  /*1660*/  ISETP.EQ.OR P2, PT, R0, RZ, P3 ;  /* 0x000000ff0000720c */ /* 0x000fe40001f42670 */
[----:B------:R-:W-:Y:S02]  /*1670*/  CS2R R10, SRZ ;  /* 0x00000000000a7805 */ /* 0x000fe4000001ff00 */
[----:B------:R-:W-:Y:S01]  /*1680*/  PLOP3.LUT P1, PT, P1, PT, PT, 0x8, 0x80 ;  /* 0x000000000080781c */ /* 0x000fe20000f2e170 */
[----:B------:R-:W-:Y:S01]  /*1690*/  IMAD.MOV.U32 R9, RZ, RZ, RZ ;  /* 0x000000ffff097224 */ /* 0x000fe200078e00ff */
[----:B------:R-:W3:Y:S01]  /*16a0*/  LDCU UR40, c[0x0][0x370] ;  /* 0x00006e00ff2877ac */ /* 0x000ee20008000800 */
[----:B------:R-:W-:Y:S01]  /*16b0*/  IMAD.MOV.U32 R8, RZ, RZ, 0x1 ;  /* 0x00000001ff087424 */ /* 0x000fe200078e00ff */
[----:B------:R-:W4:Y:S01]  /*16c0*/  LDCU.64 UR26, c[0x0][0x348] ;  /* 0x00006900ff1a77ac */ /* 0x000f220008000a00 */
[----:B-1----:R-:W-:-:S02]  /*16d0*/  UIADD3 UR5, UPT, UPT, UR6, 0x7f, URZ ;  /* 0x0000007f06057890 */ /* 0x002fc4000fffe0ff */
[----:B------:R-:W-:Y:S02]  /*16e0*/  USHF.R.U32.HI UR45, URZ, 0x7, UR28 ;  /* 0x00000007ff2d7899 */ /* 0x000fe4000801161c */
[----:B------:R-:W-:Y:S02]  /*16f0*/  USHF.R.S32.HI UR4, URZ, 0x1f, UR5 ;  /* 0x0000001fff047899 */ /* 0x000fe40008011405 */
[----:B------:R-:W-:Y:S02]  /*1700*/  UIADD3 UR46, UPT, UPT, UR6, 0xfe, URZ ;  /* 0x000000fe062e7890 */ /* 0x000fe4000fffe0ff */
[----:B------:R-:W-:Y:S02]  /*1710*/  ULEA.HI UR4, UR4, UR5, URZ, 0x7 ;  /* 0x0000000504047291 */ /* 0x000fe4000f8f38ff */
[----:B--2---:R-:W-:Y:S02]  /*1720*/  ULEA UR7, UR8, UR7, 0x18 ;  /* 0x0000000708077291 */ /* 0x004fe4000f8ec0ff */
[----:B------:R-:W-:-:S02]  /*1730*/  USHF.R.S32.HI UR43, URZ, 0x7, UR4 ;  /* 0x00000007ff2b7899 */ /* 0x000fc40008011404 */
[----:B------:R-:W-:Y:S02]  /*1740*/  UIADD3 UR4, UPT, UPT, UR6, -0x1, URZ ;  /* 0xffffffff06047890 */ /* 0x000fe4000fffe0ff */
[----:B------:R-:W-:Y:S02]  /*1750*/  UISETP.LT.U32.AND UP0, UPT, UR43, 0x3, UPT ;  /* 0x000000032b00788c */ /* 0x000fe4000bf01070 */
[----:B------:R-:W-:Y:S02]  /*1760*/  UISETP.GE.U32.AND UP2, UPT, UR4, -0xff, UPT ;  /* 0xffffff010400788c */ /* 0x000fe4000bf46070 */
[----:B------:R-:W-:Y:S01]  /*1770*/  USEL UR41, UR43, 0x3, UP0 ;  /* 0x000000032b297887 */ /* 0x000fe20008000000 */
[----:B------:R-:W1:Y:S03]  /*1780*/  LDCU UR39, c[0x0][0x374] ;  /* 0x00006e80ff2777ac */ /* 0x000e660008000800 */
[----:B------:R-:W-:-:S02]  /*1790*/  UIADD3 UR21, UPT, UPT, UR41, -0x1, URZ ;  /* 0xffffffff29157890 */ /* 0x000fc4000fffe0ff */
[----:B------:R-:W-:-:S03]  /*17a0*/  USEL UR24, UR48, 0x2, UP1 ;  /* 0x0000000230187887 */ /* 0x000fc60008800000 */
[----:B------:R-:W-:Y:S02]  /*17b0*/  @UP2 UIADD3 UR21, UPT, UPT, UR41, URZ, URZ ;  /* 0x000000ff29152290 */ /* 0x000fe4000fffe0ff */
[----:B------:R-:W-:Y:S02]  /*17c0*/  UIADD3 UR29, UPT, UPT, UR7, 0xc400, UR28 ;  /* 0x0000c400071d7890 */ /* 0x000fe4000fffe01c */
[----:B------:R-:W-:Y:S02]  /*17d0*/  UIADD3 UR44, UPT, UPT, UR43, -UR41, URZ ;  /* 0x800000292b2c7290 */ /* 0x000fe4000fffe0ff */
[----:B------:R-:W-:Y:S01]  /*17e0*/  UIADD3 UR21, UPT, UPT, UR21, 0x1, URZ ;  /* 0x0000000115157890 */ /* 0x000fe2000fffe0ff */
[----:B---34-:R-:W-:-:S11]  /*17f0*/  UMOV UR5, URZ ;  /* 0x000000ff00057c82 */ /* 0x018fd60008000000 */
.L_x_42:
[----:B------:R-:W2:Y:S02]  /*1800*/  S2UR UR4, SR_CgaCtaId ;  /* 0x00000000000479c3 */ /* 0x000ea40000008800 */
[----:B--2---:R-:W-:-:S09]  /*1810*/  UISETP.NE.AND UP0, UPT, UR4, URZ, UPT ;  /* 0x000000ff0400728c */ /* 0x004fd2000bf05270 */
[----:B-1----:R-:W-:Y:S05]  /*1820*/  BRA.U UP0, `(.L_x_23) ;  /* 0x0000000100287547 */ /* 0x002fea000b800000 */
[----:B------:R-:W-:Y:S02]  /*1830*/  LEA R0, R9, UR7, 0x3 ;  /* 0x0000000709007c11 */ /* 0x000fe4000f8e18ff */
[----:B------:R-:W-:-:S04]  /*1840*/  SHF.L.U32 R3, R8, 0x1f, RZ ;  /* 0x0000001f08037819 */ /* 0x000fc800000006ff */
[----:B------:R-:W2:Y:S02]  /*1850*/  SYNCS.PHASECHK.TRANS64.TRYWAIT P0, [R0+URZ+0xd0], R3 ;  /* 0x0000d003000075a7 */ /* 0x000ea400080011ff */
[----:B--2---:R-:W-:Y:S05]  /*1860*/  @!P0 BRA `(.L_x_24) ;  /* 0x0000009c00708947 */ /* 0x004fea0003800000 */
.L_x_132:
[----:B------:R3:W-:Y:S01]  /*1870*/  SYNCS.ARRIVE.TRANS64.A1T0 RZ, [R0+URZ+0xc0], RZ ;  /* 0x0000c0ff00ff79a7 */ /* 0x0007e200081000ff */
[----:B------:R-:W-:-:S05]  /*1880*/  VIADD R9, R9, 0x1 ;  /* 0x0000000109097836 */ /* 0x000fca0000000000 */
[----:B------:R-:W-:-:S04]  /*1890*/  ISETP.NE.AND P0, PT, R9, 0x2, PT ;  /* 0x000000020900780c */ /* 0x000fc80003f05270 */
[----:B--2---:R-:W-:Y:S02]  /*18a0*/  SEL R3, RZ, 0x1, P0 ;  /* 0x00000001ff037807 */ /* 0x004fe40000000000 */
[----:B------:R-:W-:Y:S02]  /*18b0*/  SEL R9, R9, RZ, P0 ;  /* 0x000000ff09097207 */ /* 0x000fe40000000000 */
[----:B------:R-:W-:-:S07]  /*18c0*/  LOP3.LUT R8, R8, R3, RZ, 0x3c, !PT ;  /* 0x0000000308087212 */ /* 0x000fce00078e3cff */
.L_x_23:
[----:B------:R-:W-:Y:S01]  /*18d0*/  ULEA UR4, UR5, UR7, 0x3 ;  /* 0x0000000705047291 */ /* 0x000fe2000f8e18ff */
[----:B---3--:R-:W-:Y:S01]  /*18e0*/  SHF.L.U32 R0, R12, 0x1f, RZ ;  /* 0x0000001f0c007819 */ /* 0x008fe200000006ff */
[----:B------:R-:W-:Y:S02]  /*18f0*/  UISETP.GE.U32.AND UP0, UPT, UR46, 0xff, UPT ;  /* 0x000000ff2e00788c */ /* 0x000fe4000bf06070 */
[----:B------:R-:W-:Y:S02]  /*1900*/  USHF.L.U32 UR11, UR20, 0x8, URZ ;  /* 0x00000008140b7899 */ /* 0x000fe400080006ff */
[----:B------:R-:W-:Y:S01]  /*1910*/  ULEA UR35, UR16, UR45, 0x7 ;  /* 0x0000002d10237291 */ /* 0x000fe2000f8e38ff */
[----:B------:R-:W-:Y:S02]  /*1920*/  UMOV UR13, URZ ;  /* 0x000000ff000d7c82 */ /* 0x000fe40008000000 */
[----:B------:R2:W3:Y:S02]  /*1930*/  SYNCS.PHASECHK.TRANS64.TRYWAIT P0, [UR4+0x18], R0 ;  /* 0x00001800ff0075a7 */ /* 0x0004e40008001104 */
[----:B------:R-:W-:Y:S07]  /*1940*/  BRA.U !UP0, `(.L_x_25) ;  /* 0x0000000108bc7547 */ /* 0x000fee000b800000 */
[----:B------:R-:W-:Y:S01]  /*1950*/  UMOV UR6, URZ ;  /* 0x000000ff00067c82 */ /* 0x000fe20008000000 */
[----:B------:R-:W-:-:S05]  /*1960*/  UMOV UR4, UR5 ;  /* 0x0000000500047c82 */ /* 0x000fca0008000000 */
.L_x_31:
[----:B------:R-:W-:Y:S01]  /*1970*/  ULEA UR33, UR4, UR7, 0x3 ;  /* 0x0000000704217291 */ /* 0x000fe2000f8e18ff */
[----:B---3--:R-:W-:Y:S01]  /*1980*/  @!P3 MOV R2, 0xc000 ;  /* 0x0000c0000002b802 */ /* 0x008fe20000000f00 */
[----:B-1-3--:R-:W-:Y:S10]  /*1990*/  @P0 BRA `(.L_x_26) ;  /* 0x00000000000c0947 */ /* 0x00aff40003800000 */
[----:B------:R-:W-:-:S04]  /*19a0*/  SHF.L.U32 R3, R12, 0x1f, RZ ;  /* 0x0000001f0c037819 */ /* 0x000fc800000006ff */
[----:B------:R-:W3:Y:S02]  /*19b0*/  SYNCS.PHASECHK.TRANS64.TRYWAIT P0, [UR33+0x18], R3 ;  /* 0x00001803ff0075a7 */ /* 0x000ee40008001121 */
[----:B---3--:R-:W-:Y:S05]  /*19c0*/  @!P0 BRA `(.L_x_27) ;  /* 0x0000009c002c8947 */ /* 0x008fea0003800000 */
.L_x_26:
[----:B------:R3:W-:Y:S01]  /*19d0*/  @!P3 SYNCS.ARRIVE.TRANS64 RZ, [UR33], R2 ;  /* 0x00000002ffffb9a7 */ /* 0x0007e20008000021 */
[----:B------:R-:W-:-:S04]  /*19e0*/  ULOP3.LUT UR5, UR24, 0x2, URZ, 0xfc, !UPT ;  /* 0x0000000218057892 */ /* 0x000fc8000f8efcff */
[----:B------:R-:W-:-:S09]  /*19f0*/  UISETP.NE.AND UP0, UPT, UR5, 0x2, UPT ;  /* 0x000000020500788c */ /* 0x000fd2000bf05270 */
[----:B------:R-:W-:Y:S05]  /*1a00*/  BRA.U UP0, `(.L_x_28) ;  /* 0x0000000100047547 */ /* 0x000fea000b800000 */
[----:B-1----:R-:W-:Y:S05]  /*1a10*/  BPT.TRAP 0x1 ;  /* 0x000000040000795c */ /* 0x002fea0000300000 */
.L_x_28:
[----:B------:R-:W-:Y:S04]  /*1a20*/  BSSY.RECONVERGENT B0, `(.L_x_29) ;  /* 0x0000003000007945 */ /* 0x000fe80003800200 */
[----:B------:R-:W-:Y:S05]  /*1a30*/  @P2 BRA `(.L_x_30) ;  /* 0x0000000000042947 */ /* 0x000fea0003800000 */
[----:B-1----:R-:W-:Y:S05]  /*1a40*/  BPT.TRAP 0x1 ;  /* 0x000000040000795c */ /* 0x002fea0000300000 */
.L_x_30:
[----:B-1----:R-:W-:Y:S05]  /*1a50*/  BSYNC.RECONVERGENT B0 ;  /* 0x0000000000007941 */ /* 0x002fea0003800200 */
.L_x_29:
[----:B------:R-:W-:Y:S02]  /*1a60*/  UIADD3 UR5, UPT, UPT, UR4, 0x1, URZ ;  /* 0x0000000104057890 */ /* 0x000fe4000fffe0ff */
[----:B------:R-:W-:Y:S02]  /*1a70*/  ULEA UR32, UR4, UR28, 0xe ;  /* 0x0000001c04207291 */ /* 0x000fe4000f8e70ff */
[----:B------:R-:W-:Y:S02]  /*1a80*/  UISETP.NE.AND UP0, UPT, UR5, 0x3, UPT ;  /* 0x000000030500788c */ /* 0x000fe4000bf05270 */
[----:B------:R-:W-:Y:S02]  /*1a90*/  UIADD3 UR16, UP1, UPT, UR26, 0x80, URZ ;  /* 0x000000801a107890 */ /* 0x000fe4000ff3e0ff */
[----:B------:R-:W-:Y:S02]  /*1aa0*/  USEL UR9, URZ, 0x1, UP0 ;  /* 0x00000001ff097887 */ /* 0x000fe40008000000 */
[----:B------:R-:W-:-:S02]  /*1ab0*/  USEL UR5, UR5, URZ, UP0 ;  /* 0x000000ff05057287 */ /* 0x000fc40008000000 */
[----:B------:R-:W-:Y:S02]  /*1ac0*/  UIADD3 UR14, UP0, UPT, UR26, 0x180, URZ ;  /* 0x000001801a0e7890 */ /* 0x000fe4000ff1e0ff */
[----:B------:R-:W-:Y:S01]  /*1ad0*/  ULEA UR8, UR5, UR7, 0x3 ;  /* 0x0000000705087291 */ /* 0x000fe2000f8e18ff */
[----:B------:R-:W-:Y:S01]  /*1ae0*/  LOP3.LUT R12, R12, UR9, RZ, 0x3c, !PT ;  /* 0x000000090c0c7c12 */ /* 0x000fe2000f8e3cff */
[----:B------:R-:W-:Y:S02]  /*1af0*/  USHF.L.U32 UR34, UR6, 0x7, URZ ;  /* 0x0000000706227899 */ /* 0x000fe400080006ff */
[----:B------:R-:W-:Y:S01]  /*1b00*/  UIADD3.X UR17, UPT, UPT, URZ, UR27, URZ, UP1, !UPT ;  /* 0x0000001bff117290 */ /* 0x000fe20008ffe4ff */
[----:B--2---:R-:W-:Y:S01]  /*1b10*/  SHF.L.U32 R0, R12, 0x1f, RZ ;  /* 0x0000001f0c007819 */ /* 0x004fe200000006ff */
[----:B------:R-:W-:Y:S02]  /*1b20*/  UIADD3 UR32, UPT, UPT, UR7, 0xc400, UR32 ;  /* 0x0000c40007207890 */ /* 0x000fe4000fffe020 */
[----:B------:R-:W-:Y:S01]  /*1b30*/  UIADD3.X UR15, UPT, UPT, URZ, UR27, URZ, UP0, !UPT ;  /* 0x0000001bff0f7290 */ /* 0x000fe200087fe4ff */
[----:B------:R4:W1:Y:S01]  /*1b40*/  SYNCS.PHASECHK.TRANS64.TRYWAIT P0, [UR8+0x18], R0 ;  /* 0x00001800ff0075a7 */ /* 0x0008620008001108 */
[----:B------:R-:W-:Y:S01]  /*1b50*/  ULEA UR8, UR4, UR7, 0xf ;  /* 0x0000000704087291 */ /* 0x000fe2000f8e78ff */
[----:B------:R-:W-:Y:S01]  /*1b60*/  UMOV UR13, 0x30000 ;  /* 0x00030000000d7882 */ /* 0x000fe20000000000 */
[----:B------:R-:W-:-:S02]  /*1b70*/  UMOV UR18, 0x0 ;  /* 0x0000000000127882 */ /* 0x000fc40000000000 */
[----:B------:R-:W-:Y:S01]  /*1b80*/  UIADD3 UR8, UPT, UPT, UR8, 0x18400, URZ ;  /* 0x0001840008087890 */ /* 0x000fe2000fffe0ff */
[----:B------:R-:W-:Y:S01]  /*1b90*/  UMOV UR19, 0x10000000 ;  /* 0x1000000000137882 */ /* 0x000fe20000000000 */
[----:B------:R-:W-:Y:S01]  /*1ba0*/  UMOV UR12, UR36 ;  /* 0x00000024000c7c82 */ /* 0x000fe20008000000 */
[----:B------:R-:W-:Y:S01]  /*1bb0*/  UMOV UR9, UR33 ;  /* 0x0000002100097c82 */ /* 0x000fe20008000000 */
[----:B------:R-:W-:Y:S01]  /*1bc0*/  UMOV UR10, UR34 ;  /* 0x00000022000a7c82 */ /* 0x000fe20008000000 */
[----:B------:R2:W-:Y:S01]  /*1bd0*/  UTMALDG.3D.MULTICAST [UR32], [UR16], UR13, desc[UR18] ;  /* 0x00001220100073b4 */ /* 0x0005e2000801180d */
[----:B------:R-:W-:Y:S01]  /*1be0*/  UIADD3 UR6, UPT, UPT, UR6, 0x1, URZ ;  /* 0x0000000106067890 */ /* 0x000fe2000fffe0ff */
[----:B------:R-:W-:-:S03]  /*1bf0*/  UMOV UR4, UR5 ;  /* 0x0000000500047c82 */ /* 0x000fc60008000000 */
[----:B------:R-:W-:Y:S01]  /*1c00*/  UISETP.NE.AND UP0, UPT, UR6, UR21, UPT ;  /* 0x000000150600728c */ /* 0x000fe2000bf05270 */
[----:B------:R4:W-:Y:S01]  /*1c10*/  UTMALDG.3D [UR8], [UR14], desc[UR18] ;  /* 0x000012080e0075b4 */ /* 0x0009e20008011000 */
[----:B--2---:R-:W-:-:S07]  /*1c20*/  UMOV UR13, UR21 ;  /* 0x00000015000d7c82 */ /* 0x004fce0008000000 */
[----:B----4-:R-:W-:Y:S05]  /*1c30*/  BRA.U UP0, `(.L_x_31) ;  /* 0xfffffffd004c7547 */ /* 0x010fea000b83ffff */
.L_x_25:
[----:B------:R-:W-:Y:S01]  /*1c40*/  ULEA UR4, UR5, UR7, 0x3 ;  /* 0x0000000705047291 */ /* 0x000fe2000f8e18ff */
[----:B--2---:R-:W-:Y:S01]  /*1c50*/  SHF.L.U32 R0, R12, 0x1f, RZ ;  /* 0x0000001f0c007819 */ /* 0x004fe200000006ff */
[----:B------:R-:W-:Y:S01]  /*1c60*/  @!P1 SYNCS.ARRIVE.TRANS64.A1T0 RZ, [UR7+0x78], RZ ;  /* 0x000078ffffff99a7 */ /* 0x000fe20008100007 */
[----:B------:R-:W-:-:S06]  /*1c70*/  UISETP.GT.AND UP0, UPT, UR43, UR41, UPT ;  /* 0x000000292b00728c */ /* 0x000fcc000bf04270 */
[----:B-1-3--:R1:W2:Y:S03]  /*1c80*/  SYNCS.PHASECHK.TRANS64.TRYWAIT P0, [UR4+0x18], R0 ;  /* 0x00001800ff0075a7 */ /* 0x00a2a60008001104 */
[----:B------:R-:W-:Y:S05]  /*1c90*/  BRA.U !UP0, `(.L_x_32) ;  /* 0x0000000108bc7547 */ /* 0x000fea000b800000 */
[----:B------:R-:W-:Y:S01]  /*1ca0*/  UIADD3 UR25, UPT, UPT, UR44, UR13, URZ ;  /* 0x0000000d2c197290 */ /* 0x000fe2000fffe0ff */
[----:B------:R-:W-:-:S11]  /*1cb0*/  UMOV UR4, UR5 ;  /* 0x0000000500047c82 */ /* 0x000fd60008000000 */
.L_x_38:
[----:B------:R-:W-:Y:S01]  /*1cc0*/  ULEA UR17, UR4, UR7, 0x3 ;  /* 0x0000000704117291 */ /* 0x000fe2000f8e18ff */
[----:B--2---:R-:W-:Y:S01]  /*1cd0*/  @!P3 MOV R2, 0xc000 ;  /* 0x0000c0000002b802 */ /* 0x004fe20000000f00 */
[----:B--2-4-:R-:W-:Y:S10]  /*1ce0*/  @P0 BRA `(.L_x_33) ;  /* 0x00000000000c0947 */ /* 0x014ff40003800000 */
[----:B------:R-:W-:-:S04]  /*1cf0*/  SHF.L.U32 R3, R12, 0x1f, RZ ;  /* 0x0000001f0c037819 */ /* 0x000fc800000006ff */
[----:B------:R-:W2:Y:S02]  /*1d00*/  SYNCS.PHASECHK.TRANS64.TRYWAIT P0, [UR17+0x18], R3 ;  /* 0x00001803ff0075a7 */ /* 0x000ea40008001111 */
[----:B--2---:R-:W-:Y:S05]  /*1d10*/  @!P0 BRA `(.L_x_34) ;  /* 0x0000009800708947 */ /* 0x004fea0003800000 */
.L_x_33:
[----:B------:R2:W-:Y:S01]  /*1d20*/  @!P3 SYNCS.ARRIVE.TRANS64 RZ, [UR17], R2 ;  /* 0x00000002ffffb9a7 */ /* 0x0005e20008000011 */
[----:B------:R-:W-:-:S04]  /*1d30*/  ULOP3.LUT UR5, UR24, 0x2, URZ, 0xfc, !UPT ;  /* 0x0000000218057892 */ /* 0x000fc8000f8efcff */
[----:B------:R-:W-:-:S09]  /*1d40*/  UISETP.NE.AND UP0, UPT, UR5, 0x2, UPT ;  /* 0x000000020500788c */ /* 0x000fd2000bf05270 */
[----:B------:R-:W-:Y:S05]  /*1d50*/  BRA.U UP0, `(.L_x_35) ;  /* 0x0000000100047547 */ /* 0x000fea000b800000 */
[----:B------:R-:W-:Y:S05]  /*1d60*/  BPT.TRAP 0x1 ;  /* 0x000000040000795c */ /* 0x000fea0000300000 */
.L_x_35:
[----:B------:R-:W-:Y:S04]  /*1d70*/  BSSY.RECONVERGENT B0, `(.L_x_36) ;  /* 0x0000003000007945 */ /* 0x000fe80003800200 */
[----:B------:R-:W-:Y:S05]  /*1d80*/  @P2 BRA `(.L_x_37) ;  /* 0x0000000000042947 */ /* 0x000fea0003800000 */
[----:B------:R-:W-:Y:S05]  /*1d90*/  BPT.TRAP 0x1 ;  /* 0x000000040000795c */ /* 0x000fea0000300000 */
.L_x_37:
[----:B------:R-:W-:Y:S05]  /*1da0*/  BSYNC.RECONVERGENT B0 ;  /* 0x0000000000007941 */ /* 0x000fea0003800200 */
.L_x_36:
[----:B------:R-:W-:Y:S02]  /*1db0*/  UIADD3 UR5, UPT, UPT, UR4, 0x1, URZ ;  /* 0x0000000104057890 */ /* 0x000fe4000fffe0ff */
[----:B------:R-:W-:Y:S02]  /*1dc0*/  UIADD3 UR14, UP1, UPT, UR26, 0x80, URZ ;  /* 0x000000801a0e7890 */ /* 0x000fe4000ff3e0ff */
[----:B------:R-:W-:Y:S02]  /*1dd0*/  UISETP.NE.AND UP0, UPT, UR5, 0x3, UPT ;  /* 0x000000030500788c */ /* 0x000fe4000bf05270 */
[----:B------:R-:W-:Y:S02]  /*1de0*/  USHF.L.U32 UR18, UR13, 0x7, URZ ;  /* 0x000000070d127899 */ /* 0x000fe400080006ff */
[----:B------:R-:W-:Y:S02]  /*1df0*/  USEL UR8, URZ, 0x1, UP0 ;  /* 0x00000001ff087887 */ /* 0x000fe40008000000 */
[----:B------:R-:W-:-:S02]  /*1e00*/  USEL UR5, UR5, URZ, UP0 ;  /* 0x000000ff05057287 */ /* 0x000fc40008000000 */
[----:B------:R-:W-:Y:S02]  /*1e10*/  UIADD3 UR22, UP0, UPT, UR26, 0x180, URZ ;  /* 0x000001801a167890 */ /* 0x000fe4000ff1e0ff */
[----:B------:R-:W-:Y:S01]  /*1e20*/  LOP3.LUT R12, R12, UR8, RZ, 0x3c, !PT ;  /* 0x000000080c0c7c12 */ /* 0x000fe2000f8e3cff */
[----:B------:R-:W-:Y:S02]  /*1e30*/  ULEA UR6, UR5, UR7, 0x3 ;  /* 0x0000000705067291 */ /* 0x000fe4000f8e18ff */
[----:B------:R-:W-:Y:S01]  /*1e40*/  ULEA UR8, UR4, UR7, 0xf ;  /* 0x0000000704087291 */ /* 0x000fe2000f8e78ff */
[----:B-1----:R-:W-:Y:S01]  /*1e50*/  SHF.L.U32 R0, R12, 0x1f, RZ ;  /* 0x0000001f0c007819 */ /* 0x002fe200000006ff */
[----:B------:R-:W-:Y:S02]  /*1e60*/  ULEA UR16, UR4, UR29, 0xe ;  /* 0x0000001d04107291 */ /* 0x000fe4000f8e70ff */
[----:B------:R-:W-:Y:S02]  /*1e70*/  UIADD3.X UR15, UPT, UPT, URZ, UR27, URZ, UP1, !UPT ;  /* 0x0000001bff0f7290 */ /* 0x000fe40008ffe4ff */
[----:B------:R-:W-:Y:S01]  /*1e80*/  UIADD3 UR8, UPT, UPT, UR8, 0x18400, URZ ;  /* 0x0001840008087890 */ /* 0x000fe2000fffe0ff */
[----:B------:R3:W4:Y:S01]  /*1e90*/  SYNCS.PHASECHK.TRANS64.TRYWAIT P0, [UR6+0x18], R0 ;  /* 0x00001800ff0075a7 */ /* 0x0007220008001106 */
[----:B------:R-:W-:Y:S01]  /*1ea0*/  UIADD3.X UR23, UPT, UPT, URZ, UR27, URZ, UP0, !UPT ;  /* 0x0000001bff177290 */ /* 0x000fe200087fe4ff */
[----:B------:R-:W-:Y:S01]  /*1eb0*/  UMOV UR6, 0x30000 ;  /* 0x0003000000067882 */ /* 0x000fe20000000000 */
[----:B------:R-:W-:Y:S01]  /*1ec0*/  UMOV UR30, 0x0 ;  /* 0x00000000001e7882 */ /* 0x000fe20000000000 */
[----:B------:R-:W-:Y:S01]  /*1ed0*/  UMOV UR31, 0x10000000 ;  /* 0x10000000001f7882 */ /* 0x000fe20000000000 */
[----:B------:R-:W-:Y:S01]  /*1ee0*/  UMOV UR19, UR35 ;  /* 0x0000002300137c82 */ /* 0x000fe20008000000 */
[----:B------:R-:W-:Y:S01]  /*1ef0*/  UMOV UR20, UR36 ;  /* 0x0000002400147c82 */ /* 0x000fe20008000000 */
[----:B------:R-:W-:Y:S01]  /*1f00*/  UMOV UR12, UR36 ;  /* 0x00000024000c7c82 */ /* 0x000fe20008000000 */
[----:B------:R-:W-:Y:S01]  /*1f10*/  UMOV UR9, UR17 ;  /* 0x0000001100097c82 */ /* 0x000fe20008000000 */
[----:B------:R-:W-:Y:S01]  /*1f20*/  UMOV UR10, UR18 ;  /* 0x00000012000a7c82 */ /* 0x000fe20008000000 */
[----:B------:R3:W-:Y:S01]  /*1f30*/  UTMALDG.3D.MULTICAST [UR16], [UR14], UR6, desc[UR30] ;  /* 0x00001e100e0073b4 */ /* 0x0007e20008011806 */
[----:B------:R-:W-:Y:S01]  /*1f40*/  UIADD3 UR13, UPT, UPT, UR13, 0x1, URZ ;  /* 0x000000010d0d7890 */ /* 0x000fe2000fffe0ff */
[----:B------:R-:W-:-:S03]  /*1f50*/  UMOV UR4, UR5 ;  /* 0x0000000500047c82 */ /* 0x000fc60008000000 */
[----:B------:R-:W-:Y:S01]  /*1f60*/  UISETP.NE.AND UP0, UPT, UR13, UR25, UPT ;  /* 0x000000190d00728c */ /* 0x000fe2000bf05270 */
[----:B------:R3:W-:Y:S08]  /*1f70*/  UTMALDG.3D [UR8], [UR22], desc[UR30] ;  /* 0x00001e08160075b4 */ /* 0x0007f00008011000 */
[----:B---3--:R-:W-:Y:S05]  /*1f80*/  BRA.U UP0, `(.L_x_38) ;  /* 0xfffffffd004c7547 */ /* 0x008fea000b83ffff */
.L_x_32:
[C---:B------:R-:W-:Y:S01]  /*1f90*/  LEA R3, R11.reuse, UR7, 0x3 ;  /* 0x000000070b037c11 */ /* 0x040fe2000f8e18ff */
[----:B------:R-:W-:Y:S01]  /*1fa0*/  NOP ;  /* 0x0000000000007918 */ /* 0x000fe20000000000 */
[----:B-1----:R-:W-:Y:S02]  /*1fb0*/  SHF.L.U32 R0, R10, 0x1f, RZ ;  /* 0x0000001f0a007819 */ /* 0x002fe400000006ff */
[----:B------:R-:W-:Y:S02]  /*1fc0*/  LEA R5, R11, UR7, 0x4 ;  /* 0x000000070b057c11 */ /* 0x000fe4000f8e20ff */
[----:B--2-4-:R-:W1:Y:S02]  /*1fd0*/  SYNCS.PHASECHK.TRANS64.TRYWAIT P0, [R3+URZ+0x80], R0 ;  /* 0x00008000030075a7 */ /* 0x014e6400080011ff */
[----:B-1----:R-:W-:Y:S05]  /*1fe0*/  @!P0 BRA `(.L_x_39) ;  /* 0x0000009400d48947 */ /* 0x002fea0003800000 */
.L_x_135:
[----:B------:R-:W2:Y:S01]  /*1ff0*/  LDS.128 R4, [R5+0xf0] ;  /* 0x0000f00005047984 */ /* 0x000ea20000000c00 */
[----:B------:R-:W-:Y:S01]  /*2000*/  UISETP.GE.AND UP0, UPT, UR42, 0x1, UPT ;  /* 0x000000012a00788c */ /* 0x000fe2000bf06270 */
[----:B------:R-:W-:Y:S01]  /*2010*/  @!PT LDS RZ, [RZ] ;  /* 0x00000000fffff984 */ /* 0x000fe20000000800 */
[----:B------:R-:W-:Y:S01]  /*2020*/  @!PT LDS RZ, [RZ] ;  /* 0x00000000fffff984 */ /* 0x000fe20000000800 */
[----:B------:R-:W-:Y:S01]  /*2030*/  @!PT LDS RZ, [RZ] ;  /* 0x00000000fffff984 */ /* 0x000fe20000000800 */
[----:B------:R-:W-:Y:S01]  /*2040*/  @!PT LDS RZ, [RZ] ;  /* 0x00000000fffff984 */ /* 0x000fe20000000800 */
[----:B------:R3:W-:Y:S06]  /*2050*/  MEMBAR.ALL.CTA ;  /* 0x0000000000007992 */ /* 0x0007ec0000008000 */
[----:B---3--:R-:W3:Y:S01]  /*2060*/  FENCE.VIEW.ASYNC.S ;  /* 0x00000000000073c6 */ /* 0x008ee20000000000 */
[----:B--2---:R-:W-:-:S13]  /*2070*/  LOP3.LUT P0, RZ, R6, 0x1, RZ, 0xc0, !PT ;  /* 0x0000000106ff7812 */ /* 0x004fda000780c0ff */
[----:B---3--:R-:W-:Y:S01]  /*2080*/  VOTEU.ANY UP1, P0 ;  /* 0x0000000000ff7886 */ /* 0x008fe20000020100 */
[----:B------:R-:W-:-:S13]  /*2090*/  PLOP3.LUT P0, PT, PT, PT, UP1, 0x80, 0x8 ;  /* 0x000000000008781c */ /* 0x000fda0003f0f018 */
[----:B-1----:R-:W-:Y:S02]  /*20a0*/  @P0 LOP3.LUT R0, R5, 0xffff, RZ, 0xc0, !PT ;  /* 0x0000ffff05000812 */ /* 0x002fe400078ec0ff */
[----:B------:R-:W-:Y:S02]  /*20b0*/  @P0 MOV R2, R4 ;  /* 0x0000000400020202 */ /* 0x000fe40000000f00 */
[----:B------:R-:W-:Y:S01]  /*20c0*/  @P0 R2UR UR6, R0 ;  /* 0x00000000000602ca */ /* 0x000fe200000e0000 */
[----:B------:R-:W-:Y:S01]  /*20d0*/  VIADD R0, R3, 0x90 ;  /* 0x0000009003007836 */ /* 0x000fe20000000000 */
[----:B------:R-:W-:Y:S02]  /*20e0*/  @P0 SHF.R.U32.HI R4, RZ, 0x10, R5 ;  /* 0x00000010ff040819 */ /* 0x000fe40000011605 */
[----:B------:R-:W-:Y:S02]  /*20f0*/  @P0 R2UR UR8, R2 ;  /* 0x00000000020802ca */ /* 0x000fe400000e0000 */
[----:B------:R-:W-:-:S02]  /*2100*/  PRMT R0, RZ, 0x654, R0 ;  /* 0x00000654ff007816 */ /* 0x000fc40000000000 */
[----:B------:R-:W-:Y:S02]  /*2110*/  @P0 R2UR UR4, R4 ;  /* 0x00000000040402ca */ /* 0x000fe400000e0000 */
[----:B------:R1:W-:Y:S03]  /*2120*/  SYNCS.ARRIVE.TRANS64.RED.A1T0 RZ, [R0+URZ], RZ ;  /* 0x000000ff00ff79a7 */ /* 0x0003e600081004ff */
[----:B------:R-:W-:-:S04]  /*2130*/  @UP1 UMOV UR37, UR6 ;  /* 0x0000000600251c82 */ /* 0x000fc80008000000 */
[----:B------:R-:W-:-:S04]  /*2140*/  @UP1 UMOV UR38, UR8 ;  /* 0x0000000800261c82 */ /* 0x000fc80008000000 */
[----:B------:R-:W-:Y:S01]  /*2150*/  @UP1 UMOV UR36, UR4 ;  /* 0x0000000400241c82 */ /* 0x000fe20008000000 */
[----:B------:R-:W-:Y:S05]  /*2160*/  BRA.U !UP0, `(.L_x_40) ;  /* 0x0000000108d47547 */ /* 0x000fea000b800000 */
[----:B------:R-:W2:Y:S01]  /*2170*/  LDCU.128 UR12, c[0x0][0xb10] ;  /* 0x00016200ff0c77ac */ /* 0x000ea20008000c00 */
[----:B------:R-:W3:Y:S01]  /*2180*/  LDCU UR25, c[0x0][0xb20] ;  /* 0x00016400ff1977ac */ /* 0x000ee20008000800 */
[----:B------:R-:W4:Y:S01]  /*2190*/  LDCU UR20, c[0x0][0xb0c] ;  /* 0x00016180ff1477ac */ /* 0x000f220008000800 */
[----:B------:R-:W1:Y:S01]  /*21a0*/  LDCU.64 UR10, c[0x0][0xb28] ;  /* 0x00016500ff0a77ac */ /* 0x000e620008000a00 */
[----:B------:R-:W-:Y:S02]  /*21b0*/  UISETP.NE.AND UP3, UPT, UR42, 0x1, UPT ;  /* 0x000000012a00788c */ /* 0x000fe4000bf65270 */
[----:B--2---:R-:W-:Y:S02]  /*21c0*/  UIMAD.WIDE.U32 UR16, UR39, UR15, URZ ;  /* 0x0000000f271072a5 */ /* 0x004fe4000f8e00ff */
[----:B------:R-:W-:Y:S02]  /*21d0*/  UIMAD.WIDE.U32 UR8, UR40, UR12, URZ ;  /* 0x0000000c280872a5 */ /* 0x000fe4000f8e00ff */
[----:B------:R-:W-:-:S02]  /*21e0*/  UISETP.NE.AND UP0, UPT, UR14, 0x1, UPT ;  /* 0x000000010e00788c */ /* 0x000fc4000bf05270 */
[----:B------:R-:W-:Y:S01]  /*21f0*/  UIMAD.WIDE.U32 UR22, UR37, UR15, URZ ;  /* 0x0000000f251672a5 */ /* 0x000fe2000f8e00ff */
[----:B------:R-:W-:Y:S02]  /*2200*/  UMOV UR16, UR17 ;  /* 0x0000001100107c82 */ /* 0x000fe40008000000 */
[----:B------:R-:W-:Y:S01]  /*2210*/  UMOV UR8, UR9 ;  /* 0x0000000900087c82 */ /* 0x000fe20008000000 */
[----:B---3--:R-:W-:Y:S02]  /*2220*/  USHF.R.U32.HI UR16, URZ, UR25, UR16 ;  /* 0x00000019ff107299 */ /* 0x008fe40008011610 */
[----:B----4-:R-:W-:Y:S02]  /*2230*/  UISETP.NE.AND UP2, UPT, UR20, 0x1, UPT ;  /* 0x000000011400788c */ /* 0x010fe4000bf45270 */
[----:B------:R-:W-:Y:S02]  /*2240*/  USHF.R.U32.HI UR8, URZ, UR13, UR8 ;  /* 0x0000000dff087299 */ /* 0x000fe40008011608 */
[----:B------:R-:W-:-:S02]  /*2250*/  USEL UR6, UR39, UR16, !UP0 ;  /* 0x0000001027067287 */ /* 0x000fc4000c000000 */
[----:B------:R-:W-:Y:S02]  /*2260*/  USEL UR8, UR40, UR8, !UP2 ;  /* 0x0000000828087287 */ /* 0x000fe4000d000000 */
[----:B-1----:R-:W-:Y:S01]  /*2270*/  UIMAD.WIDE.U32 UR16, UR6, UR10, URZ ;  /* 0x0000000a061072a5 */ /* 0x002fe2000f8e00ff */
[----:B------:R-:W-:Y:S01]  /*2280*/  UMOV UR4, UR23 ;  /* 0x0000001700047c82 */ /* 0x000fe20008000000 */
[----:B------:R-:W-:Y:S02]  /*2290*/  UIMAD.WIDE.U32 UR18, UR38, UR12, URZ ;  /* 0x0000000c261272a5 */ /* 0x000fe4000f8e00ff */
[----:B------:R-:W-:-:S03]  /*22a0*/  UIMAD.WIDE.U32 UR22, UR8, UR10, URZ ;  /* 0x0000000a081672a5 */ /* 0x000fc6000f8e00ff */
[----:B------:R-:W-:Y:S01]  /*22b0*/  UMOV UR16, UR17 ;  /* 0x0000001100107c82 */ /* 0x000fe20008000000 */
[----:B------:R-:W-:Y:S02]  /*22c0*/  USHF.R.U32.HI UR4, URZ, UR25, UR4 ;  /* 0x00000019ff047299 */ /* 0x000fe40008011604 */
[----:B------:R-:W-:Y:S01]  /*22d0*/  @UP3 USHF.R.U32.HI UR6, URZ, UR11, UR16 ;  /* 0x0000000bff063299 */ /* 0x000fe20008011610 */
[----:B------:R-:W-:Y:S01]  /*22e0*/  UMOV UR18, UR19 ;  /* 0x0000001300127c82 */ /* 0x000fe20008000000 */
[----:B------:R-:W-:Y:S01]  /*22f0*/  UMOV UR22, UR23 ;  /* 0x0000001700167c82 */ /* 0x000fe20008000000 */
[----:B------:R-:W-:Y:S02]  /*2300*/  USHF.R.U32.HI UR13, URZ, UR13, UR18 ;  /* 0x0000000dff0d7299 */ /* 0x000fe40008011612 */
[----:B------:R-:W-:Y:S02]  /*2310*/  USEL UR4, UR37, UR4, !UP0 ;  /* 0x0000000425047287 */ /* 0x000fe4000c000000 */
[----:B------:R-:W-:-:S02]  /*2320*/  @UP3 USHF.R.U32.HI UR8, URZ, UR11, UR22 ;  /* 0x0000000bff083299 */ /* 0x000fc40008011616 */
[----:B------:R-:W-:Y:S02]  /*2330*/  UIMAD UR9, UR42, UR6, URZ ;  /* 0x000000062a0972a4 */ /* 0x000fe4000f8e02ff */
[----:B------:R-:W-:Y:S02]  /*2340*/  USEL UR6, UR38, UR13, !UP2 ;  /* 0x0000000d26067287 */ /* 0x000fe4000d000000 */
[----:B------:R-:W-:Y:S02]  /*2350*/  UIMAD UR12, UR42, UR8, URZ ;  /* 0x000000082a0c72a4 */ /* 0x000fe4000f8e02ff */
[----:B------:R-:W-:Y:S02]  /*2360*/  UISETP.GE.AND UP0, UPT, UR4, UR9, UPT ;  /* 0x000000090400728c */ /* 0x000fe4000bf06270 */
[----:B------:R-:W-:Y:S02]  /*2370*/  UIMAD.WIDE.U32 UR16, UR4, UR10, URZ ;  /* 0x0000000a041072a5 */ /* 0x000fe4000f8e00ff */
[----:B------:R-:W-:-:S02]  /*2380*/  UISETP.GE.OR UP0, UPT, UR6, UR12, UP0 ;  /* 0x0000000c0600728c */ /* 0x000fc40008706670 */
        /* <DEDUP_REMOVED lines=19> */
.L_x_40:
[----:B------:R-:W2:Y:S02]  /*24c0*/  LDCU UR4, c[0x0][0xb30] ;  /* 0x00016600ff0477ac */ /* 0x000ea40008000800 */
[----:B--2---:R-:W-:-:S09]  /*24d0*/  UISETP.NE.AND UP0, UPT, UR4, 0x1, UPT ;  /* 0x000000010400788c */ /* 0x004fd2000bf05270 */
[----:B------:R-:W-:Y:S05]  /*24e0*/  BRA.U UP0, `(.L_x_41) ;  /* 0x0000000100447547 */ /* 0x000fea000b800000 */
[----:B------:R-:W2:Y:S01]  /*24f0*/  LDCU.128 UR12, c[0x0][0xb10] ;  /* 0x00016200ff0c77ac */ /* 0x000ea20008000c00 */
[----:B------:R-:W3:Y:S01]  /*2500*/  LDCU UR16, c[0x0][0xb0c] ;  /* 0x00016180ff1077ac */ /* 0x000ee20008000800 */
[----:B------:R-:W4:Y:S01]  /*2510*/  LDCU UR17, c[0x0][0xb20] ;  /* 0x00016400ff1177ac */ /* 0x000f220008000800 */
[----:B--2---:R-:W-:Y:S02]  /*2520*/  UIMAD.WIDE.U32 UR10, UR38, UR12, URZ ;  /* 0x0000000c260a72a5 */ /* 0x004fe4000f8e00ff */
[----:B------:R-:W-:Y:S02]  /*2530*/  UIMAD.WIDE.U32 UR8, UR37, UR15, URZ ;  /* 0x0000000f250872a5 */ /* 0x000fe4000f8e00ff */
[----:B---3--:R-:W-:Y:S02]  /*2540*/  UISETP.NE.AND UP2, UPT, UR16, 0x1, UPT ;  /* 0x000000011000788c */ /* 0x008fe4000bf45270 */
[----:B------:R-:W-:Y:S01]  /*2550*/  UISETP.NE.AND UP0, UPT, UR14, 0x1, UPT ;  /* 0x000000010e00788c */ /* 0x000fe2000bf05270 */
[----:B------:R-:W-:-:S02]  /*2560*/  UMOV UR6, UR11 ;  /* 0x0000000b00067c82 */ /* 0x000fc40008000000 */
[----:B------:R-:W-:Y:S01]  /*2570*/  UMOV UR4, UR9 ;  /* 0x0000000900047c82 */ /* 0x000fe20008000000 */
[----:B------:R-:W-:Y:S02]  /*2580*/  USHF.R.U32.HI UR6, URZ, UR13, UR6 ;  /* 0x0000000dff067299 */ /* 0x000fe40008011606 */
[----:B----4-:R-:W-:Y:S02]  /*2590*/  USHF.R.U32.HI UR4, URZ, UR17, UR4 ;  /* 0x00000011ff047299 */ /* 0x010fe40008011604 */
[----:B------:R-:W-:Y:S02]  /*25a0*/  USEL UR6, UR38, UR6, !UP2 ;  /* 0x0000000626067287 */ /* 0x000fe4000d000000 */
[----:B------:R-:W-:-:S04]  /*25b0*/  USEL UR4, UR37, UR4, !UP0 ;  /* 0x0000000425047287 */ /* 0x000fc8000c000000 */
[----:B------:R-:W-:Y:S02]  /*25c0*/  UIADD3 UR8, UPT, UPT, UR6, -UR4, URZ ;  /* 0x8000000406087290 */ /* 0x000fe4000fffe0ff */
[----:B------:R-:W-:Y:S02]  /*25d0*/  UIADD3 UR4, UPT, UPT, -UR6, UR4, URZ ;  /* 0x0000000406047290 */ /* 0x000fe4000fffe1ff */
[----:B------:R-:W-:Y:S02]  /*25e0*/  UIMAD UR37, UR8, UR14, UR37 ;  /* 0x0000000e082572a4 */ /* 0x000fe4000f8e0225 */
[----:B------:R-:W-:-:S12]  /*25f0*/  UIMAD UR38, UR4, UR16, UR38 ;  /* 0x00000010042672a4 */ /* 0x000fd8000f8e0226 */
.L_x_41:
[----:B------:R-:W-:Y:S01]  /*2600*/  VIADD R11, R11, 0x1 ;  /* 0x000000010b0b7836 */ /* 0x000fe20000000000 */
[----:B------:R-:W-:Y:S01]  /*2610*/  R2UR UR4, R160 ;  /* 0x00000000a00472ca */ /* 0x000fe200000e0000 */
[----:B------:R-:W-:Y:S01]  /*2620*/  UIADD3 UR20, UPT, UPT, UR37, UR59, URZ ;  /* 0x0000003b25147290 */ /* 0x000fe2000fffe0ff */
[----:B------:R-:W-:Y:S02]  /*2630*/  PLOP3.LUT P1, PT, PT, PT, PT, 0x80, 0x8 ;  /* 0x000000000008781c */ /* 0x000fe40003f2f070 */
[----:B------:R-:W-:-:S04]  /*2640*/  ISETP.NE.AND P0, PT, R11, 0x2, PT ;  /* 0x000000020b00780c */ /* 0x000fc80003f05270 */
[----:B------:R-:W-:Y:S02]  /*2650*/  SEL R3, RZ, 0x1, P0 ;  /* 0x00000001ff037807 */ /* 0x000fe40000000000 */
[----:B------:R-:W-:Y:S02]  /*2660*/  SEL R11, R11, RZ, P0 ;  /* 0x000000ff0b0b7207 */ /* 0x000fe40000000000 */
[----:B------:R-:W-:Y:S01]  /*2670*/  LOP3.LUT R10, R10, R3, RZ, 0x3c, !PT ;  /* 0x000000030a0a7212 */ /* 0x000fe200078e3cff */
[----:B------:R-:W-:Y:S01]  /*2680*/  UIADD3 UR16, UPT, UPT, UR38, UR4, URZ ;  /* 0x0000000426107290 */ /* 0x000fe2000fffe0ff */
[----:B------:R-:W-:Y:S11]  /*2690*/  BRA.U UP1, `(.L_x_42) ;  /* 0xfffffff101587547 */ /* 0x000ff6000b83ffff */
[----:B------:R-:W-:Y:S01]  /*26a0*/  UIADD3 UR7, UPT, UPT, UR7, 0x18, URZ ;  /* 0x0000001807077890 */ /* 0x000fe2000fffe0ff */
[----:B------:R-:W-:-:S03]  /*26b0*/  SHF.L.U32 R3, R12, 0x1f, RZ ;  /* 0x0000001f0c037819 */ /* 0x000fc600000006ff */
[----:B------:R-:W-:-:S09]  /*26c0*/  ULEA UR4, UR5, UR7, 0x3 ;  /* 0x0000000705047291 */ /* 0x000fd2000f8e18ff */
[----:B------:R-:W2:Y:S02]  /*26d0*/  SYNCS.PHASECHK.TRANS64.TRYWAIT P0, [UR4], R3 ;  /* 0x00000003ff0075a7 */ /* 0x000ea40008001104 */
[----:B--2---:R-:W-:Y:S05]  /*26e0*/  @!P0 BRA `(.L_x_43) ;  /* 0x0000009000288947 */ /* 0x004fea0003800000 */
.L_x_137:
[----:B------:R-:W-:-:S04]  /*26f0*/  UIADD3 UR4, UPT, UPT, UR5, 0x1, URZ ;  /* 0x0000000105047890 */ /* 0x000fc8000fffe0ff */
[----:B------:R-:W-:-:S04]  /*2700*/  UISETP.NE.AND UP0, UPT, UR4, 0x3, UPT ;  /* 0x000000030400788c */ /* 0x000fc8000bf05270 */
[----:B------:R-:W-:Y:S02]  /*2710*/  USEL UR6, URZ, 0x1, UP0 ;  /* 0x00000001ff067887 */ /* 0x000fe40008000000 */
[----:B------:R-:W-:-:S04]  /*2720*/  USEL UR4, UR4, URZ, UP0 ;  /* 0x000000ff04047287 */ /* 0x000fc80008000000 */
[----:B------:R-:W-:Y:S01]  /*2730*/  ULEA UR5, UR4, UR7, 0x3 ;  /* 0x0000000704057291 */ /* 0x000fe2000f8e18ff */
[----:B------:R-:W-:-:S04]  /*2740*/  LOP3.LUT R12, R12, UR6, RZ, 0x3c, !PT ;  /* 0x000000060c0c7c12 */ /* 0x000fc8000f8e3cff */
[----:B-1----:R-:W-:-:S04]  /*2750*/  SHF.L.U32 R3, R12, 0x1f, RZ ;  /* 0x0000001f0c037819 */ /* 0x002fc800000006ff */
[----:B------:R-:W1:Y:S02]  /*2760*/  SYNCS.PHASECHK.TRANS64.TRYWAIT P0, [UR5], R3 ;  /* 0x00000003ff0075a7 */ /* 0x000e640008001105 */
[----:B-1----:R-:W-:Y:S05]  /*2770*/  @!P0 BRA `(.L_x_44) ;  /* 0x00000090001c8947 */ /* 0x002fea0003800000 */
.L_x_139:
[----:B------:R-:W-:-:S04]  /*2780*/  UIADD3 UR4, UPT, UPT, UR4, 0x1, URZ ;  /* 0x0000000104047890 */ /* 0x000fc8000fffe0ff */
[----:B------:R-:W-:-:S04]  /*2790*/  UISETP.NE.AND UP0, UPT, UR4, 0x3, UPT ;  /* 0x000000030400788c */ /* 0x000fc8000bf05270 */
[----:B------:R-:W-:Y:S02]  /*27a0*/  USEL UR5, URZ, 0x1, UP0 ;  /* 0x00000001ff057887 */ /* 0x000fe40008000000 */
[----:B------:R-:W-:-:S04]  /*27b0*/  USEL UR4, UR4, URZ, UP0 ;  /* 0x000000ff04047287 */ /* 0x000fc80008000000 */
[----:B------:R-:W-:Y:S01]  /*27c0*/  ULEA UR4, UR4, UR7, 0x3 ;  /* 0x0000000704047291 */ /* 0x000fe2000f8e18ff */
[----:B-1----:R-:W-:-:S04]  /*27d0*/  LOP3.LUT R3, R12, UR5, RZ, 0x3c, !PT ;  /* 0x000000050c037c12 */ /* 0x002fc8000f8e3cff */
[----:B------:R-:W-:Y:S01]  /*27e0*/  SHF.L.U32 R3, R3, 0x1f, RZ ;  /* 0x0000001f03037819 */ /* 0x000fe200000006ff */
[----:B------:R-:W-:-:S07]  /*27f0*/  IMAD.U32 R0, RZ, RZ, UR4 ;  /* 0x00000004ff007e24 */ /* 0x000fce000f8e00ff */
.L_x_45:
[----:B-1----:R1:W2:Y:S02]  /*2800*/  SYNCS.PHASECHK.TRANS64.TRYWAIT P0, [R0+URZ], R3 ;  /* 0x00000003000075a7 */ /* 0x0022a400080011ff */
[----:B--2---:R-:W-:Y:S05]  /*2810*/  @!P0 NANOSLEEP.SYNCS 0x989680 ;  /* 0x009896800000895d */ /* 0x004fea0003900000 */
[----:B------:R-:W2:Y:S02]  /*2820*/  @!P0 SYNCS.PHASECHK.TRANS64 P0, [R0+URZ], R3 ;  /* 0x00000003000085a7 */ /* 0x000ea400080010ff */
[----:B--2---:R-:W-:Y:S05]  /*2830*/  @P0 EXIT ;  /* 0x000000000000094d */ /* 0x004fea0003800000 */
[----:B------:R-:W-:Y:S05]  /*2840*/  BRA `(.L_x_45) ;  /* 0xfffffffc00ec7947 */ /* 0x000fea000383ffff */
.L_x_22:
[----:B------:R-:W1:Y:S02]  /*2850*/  S2UR UR4, SR_CgaCtaId ;  /* 0x00000000000479c3 */ /* 0x000e640000008800 */
[----:B-1----:R-:W-:-:S04]  /*2860*/  UISETP.NE.AND UP0, UPT, UR4, URZ, UPT ;  /* 0x000000ff0400728c */ /* 0x002fc8000bf05270 */
[----:B------:R-:W-:-:S09]  /*2870*/  UISETP.NE.OR UP0, UPT, UR17, 0x1, UP0 ;  /* 0x000000011100788c */ /* 0x000fd20008705670 */
[----:B------:R-:W-:Y:S05]  /*2880*/  BRA.U UP0, `(.L_x_46) ;  /* 0x00000005004c7547 */ /* 0x000fea000b800000 */
[----:B------:R-:W1:Y:S01]  /*2890*/  S2UR UR5, SR_CgaCtaId ;  /* 0x00000000000579c3 */ /* 0x000e620000008800 */
[----:B------:R-:W-:Y:S01]  /*28a0*/  UMOV UR4, 0x400 ;  /* 0x0000040000047882 */ /* 0x000fe20000000000 */
[----:B------:R-:W-:Y:S01]  /*28b0*/  ISETP.GE.U32.AND P2, PT, R0, 0x2, PT ;  /* 0x000000020000780c */ /* 0x000fe20003f46070 */
[----:B------:R-:W-:Y:S01]  /*28c0*/  IMAD.MOV.U32 R12, RZ, RZ, 0x1 ;  /* 0x00000001ff0c7424 */ /* 0x000fe200078e00ff */
[----:B------:R-:W-:Y:S02]  /*28d0*/  CS2R R10, SRZ ;  /* 0x00000000000a7805 */ /* 0x000fe4000001ff00 */
[----:B------:R-:W-:Y:S01]  /*28e0*/  CS2R R8, SRZ ;  /* 0x0000000000087805 */ /* 0x000fe2000001ff00 */
[----:B-1----:R-:W-:-:S03]  /*28f0*/  ULEA UR6, UR5, UR4, 0x18 ;  /* 0x0000000405067291 */ /* 0x002fc6000f8ec0ff */
[----:B------:R-:W-:-:S09]  /*2900*/  UMOV UR5, URZ ;  /* 0x000000ff00057c82 */ /* 0x000fd20008000000 */
.L_x_50:
[----:B------:R-:W-:Y:S02]  /*2910*/  LEA R2, R8, UR6, 0x3 ;  /* 0x0000000608027c11 */ /* 0x000fe4000f8e18ff */
[----:B------:R-:W-:-:S03]  /*2920*/  SHF.L.U32 R5, R9, 0x1f, RZ ;  /* 0x0000001f09057819 */ /* 0x000fc600000006ff */
[----:B------:R-:W-:Y:S01]  /*2930*/  VIADD R4, R2, 0xd0 ;  /* 0x000000d002047836 */ /* 0x000fe20000000000 */
[----:B------:R-:W1:Y:S02]  /*2940*/  SYNCS.PHASECHK.TRANS64.TRYWAIT P0, [R2+URZ+0xc0], R5 ;  /* 0x0000c005020075a7 */ /* 0x000e6400080011ff */
[----:B-1----:R-:W-:Y:S05]  /*2950*/  @!P0 BRA `(.L_x_47) ;  /* 0x0000008c00bc8947 */ /* 0x002fea0003800000 */
.L_x_140:
[----:B------:R-:W-:Y:S01]  /*2960*/  ULEA UR4, UR5, UR6, 0x3 ;  /* 0x0000000605047291 */ /* 0x000fe2000f8e18ff */
[----:B------:R-:W-:Y:S02]  /*2970*/  PRMT R4, RZ, 0x654, R4 ;  /* 0x00000654ff047816 */ /* 0x000fe40000000004 */
[----:B-1----:R-:W-:Y:S01]  /*2980*/  SHF.L.U32 R5, R12, 0x1f, RZ ;  /* 0x0000001f0c057819 */ /* 0x002fe200000006ff */
[----:B------:R-:W-:Y:S01]  /*2990*/  UIADD3 UR7, UPT, UPT, UR4, 0x80, URZ ;  /* 0x0000008004077890 */ /* 0x000fe2000fffe0ff */
[----:B------:R1:W-:Y:S05]  /*29a0*/  SYNCS.ARRIVE.TRANS64.RED.A1T0 RZ, [R4+URZ], RZ ;  /* 0x000000ff04ff79a7 */ /* 0x0003ea00081004ff */
[----:B------:R-:W-:Y:S01]  /*29b0*/  IMAD.U32 R7, RZ, RZ, UR7 ;  /* 0x00000007ff077e24 */ /* 0x000fe2000f8e00ff */
[----:B------:R-:W2:Y:S04]  /*29c0*/  SYNCS.PHASECHK.TRANS64.TRYWAIT P0, [UR4+0x90], R5 ;  /* 0x00009005ff0075a7 */ /* 0x000ea80008001104 */
[----:B------:R-:W-:Y:S01]  /*29d0*/  PRMT R6, R0, 0x654, R7 ;  /* 0x0000065400067816 */ /* 0x000fe20000000007 */
[----:B-1----:R-:W-:Y:S01]  /*29e0*/  @!P2 IMAD.MOV.U32 R4, RZ, RZ, 0x10 ;  /* 0x00000010ff04a424 */ /* 0x002fe200078e00ff */
[----:B--2---:R-:W-:Y:S06]  /*29f0*/  @!P0 BRA `(.L_x_48) ;  /* 0x0000008c00a88947 */ /* 0x004fec0003800000 */
.L_x_142:
[----:B------:R-:W-:Y:S01]  /*2a00*/  ULEA UR8, UR5, UR6, 0x4 ;  /* 0x0000000605087291 */ /* 0x000fe2000f8e20ff */
[----:B------:R-:W-:Y:S01]  /*2a10*/  SEL R3, R6, R3, !P2 ;  /* 0x0000000306037207 */ /* 0x000fe20005000000 */
[----:B------:R-:W-:Y:S01]  /*2a20*/  UIADD3 UR9, UPT, UPT, UR4, 0x80, URZ ;  /* 0x0000008004097890 */ /* 0x000fe2000fffe0ff */
[----:B-1----:R-:W-:Y:S01]  /*2a30*/  LEA R2, R11, UR6, 0x3 ;  /* 0x000000060b027c11 */ /* 0x002fe2000f8e18ff */
[----:B------:R-:W-:Y:S01]  /*2a40*/  UIADD3 UR8, UPT, UPT, UR8, 0xf0, URZ ;  /* 0x000000f008087890 */ /* 0x000fe2000fffe0ff */
[----:B------:R-:W-:Y:S01]  /*2a50*/  SHF.L.U32 R5, R10, 0x1f, RZ ;  /* 0x0000001f0a057819 */ /* 0x000fe200000006ff */
[----:B------:R1:W-:Y:S01]  /*2a60*/  @!P2 SYNCS.ARRIVE.TRANS64.RED RZ, [R3+URZ], R4 ;  /* 0x0000000403ffa9a7 */ /* 0x0003e200080004ff */
[----:B------:R-:W-:Y:S01]  /*2a70*/  UIADD3 UR4, UPT, UPT, UR5, 0x1, URZ ;  /* 0x0000000105047890 */ /* 0x000fe2000fffe0ff */
[----:B------:R-:W-:-:S03]  /*2a80*/  VIADD R8, R8, 0x1 ;  /* 0x0000000108087836 */ /* 0x000fc60000000000 */
[----:B------:R-:W-:Y:S02]  /*2a90*/  UISETP.NE.AND UP0, UPT, UR4, 0x2, UPT ;  /* 0x000000020400788c */ /* 0x000fe4000bf05270 */
[----:B------:R-:W-:Y:S06]  /*2aa0*/  UGETNEXTWORKID.BROADCAST [UR8], [UR9] ;  /* 0x00000000080073ca */ /* 0x000fec0008000100 */
[----:B------:R-:W-:Y:S01]  /*2ab0*/  USEL UR7, URZ, 0x1, UP0 ;  /* 0x00000001ff077887 */ /* 0x000fe20008000000 */
[----:B------:R-:W-:Y:S01]  /*2ac0*/  ISETP.NE.AND P0, PT, R8, 0x2, PT ;  /* 0x000000020800780c */ /* 0x000fe20003f05270 */
[----:B------:R-:W-:Y:S01]  /*2ad0*/  USEL UR5, UR4, URZ, UP0 ;  /* 0x000000ff04057287 */ /* 0x000fe20008000000 */
[----:B------:R-:W2:Y:S03]  /*2ae0*/  SYNCS.PHASECHK.TRANS64.TRYWAIT P1, [R2+URZ+0x80], R5 ;  /* 0x00008005020075a7 */ /* 0x000ea600080211ff */
[----:B------:R-:W-:Y:S01]  /*2af0*/  LOP3.LUT R12, R12, UR7, RZ, 0x3c, !PT ;  /* 0x000000070c0c7c12 */ /* 0x000fe2000f8e3cff */
[----:B-12---:R-:W-:Y:S07]  /*2b00*/  @!P1 BRA `(.L_x_49) ;  /* 0x0000008c007c9947 */ /* 0x006fee0003800000 */
.L_x_143:
[C---:B------:R-:W-:Y:S01]  /*2b10*/  LEA R4, R11.reuse, UR6, 0x4 ;  /* 0x000000060b047c11 */ /* 0x040fe2000f8e20ff */
[----:B-1----:R-:W-:Y:S01]  /*2b20*/  VIADD R2, R2, 0x90 ;  /* 0x0000009002027836 */ /* 0x002fe20000000000 */
[----:B------:R-:W-:Y:S01]  /*2b30*/  SEL R8, R8, RZ, P0 ;  /* 0x000000ff08087207 */ /* 0x000fe20000000000 */
[----:B------:R-:W-:-:S03]  /*2b40*/  VIADD R11, R11, 0x1 ;  /* 0x000000010b0b7836 */ /* 0x000fc60000000000 */
[----:B------:R-:W1:Y:S01]  /*2b50*/  LDS.128 R4, [R4+0xf0] ;  /* 0x0000f00004047984 */ /* 0x000e620000000c00 */
[----:B------:R-:W-:Y:S02]  /*2b60*/  PRMT R2, RZ, 0x654, R2 ;  /* 0x00000654ff027816 */ /* 0x000fe40000000002 */
[C---:B------:R-:W-:Y:S01]  /*2b70*/  ISETP.NE.AND P1, PT, R11.reuse, 0x2, PT ;  /* 0x000000020b00780c */ /* 0x040fe20003f25270 */
[----:B------:R-:W-:Y:S01]  /*2b80*/  @!PT LDS RZ, [RZ] ;  /* 0x00000000fffff984 */ /* 0x000fe20000000800 */
[----:B------:R-:W-:Y:S01]  /*2b90*/  @!PT LDS RZ, [RZ] ;  /* 0x00000000fffff984 */ /* 0x000fe20000000800 */
[----:B------:R-:W-:Y:S01]  /*2ba0*/  @!PT LDS RZ, [RZ] ;  /* 0x00000000fffff984 */ /* 0x000fe20000000800 */
[----:B------:R-:W-:Y:S01]  /*2bb0*/  @!PT LDS RZ, [RZ] ;  /* 0x00000000fffff984 */ /* 0x000fe20000000800 */
[----:B------:R2:W-:Y:S06]  /*2bc0*/  MEMBAR.ALL.CTA ;  /* 0x0000000000007992 */ /* 0x0005ec0000008000 */
[----:B--2---:R-:W2:Y:S01]  /*2bd0*/  FENCE.VIEW.ASYNC.S ;  /* 0x00000000000073c6 */ /* 0x004ea20000000000 */
[----:B------:R-:W-:Y:S01]  /*2be0*/  SEL R11, R11, RZ, P1 ;  /* 0x000000ff0b0b7207 */ /* 0x000fe20000800000 */
[----:B--2---:R2:W-:Y:S01]  /*2bf0*/  SYNCS.ARRIVE.TRANS64.RED.A1T0 RZ, [R2+URZ], RZ ;  /* 0x000000ff02ff79a7 */ /* 0x0045e200081004ff */
[----:B-1----:R-:W-:-:S02]  /*2c00*/  LOP3.LUT P3, RZ, R6, 0x1, RZ, 0xc0, !PT ;  /* 0x0000000106ff7812 */ /* 0x002fc4000786c0ff */
[----:B------:R-:W-:-:S04]  /*2c10*/  SEL R5, RZ, 0x1, P1 ;  /* 0x00000001ff057807 */ /* 0x000fc80000800000 */
[----:B------:R-:W-:Y:S02]  /*2c20*/  LOP3.LUT R10, R10, R5, RZ, 0x3c, !PT ;  /* 0x000000050a0a7212 */ /* 0x000fe400078e3cff */
[----:B--2---:R-:W-:-:S04]  /*2c30*/  SEL R2, RZ, 0x1, P0 ;  /* 0x00000001ff027807 */ /* 0x004fc80000000000 */
[----:B------:R-:W-:Y:S01]  /*2c40*/  LOP3.LUT R9, R9, R2, RZ, 0x3c, !PT ;  /* 0x0000000209097212 */ /* 0x000fe200078e3cff */
[----:B------:R-:W-:Y:S06]  /*2c50*/  @P3 BRA `(.L_x_50) ;  /* 0xfffffffc002c3947 */ /* 0x000fec000383ffff */
[----:B------:R-:W-:Y:S01]  /*2c60*/  ULEA UR4, UR5, UR6, 0x3 ;  /* 0x0000000605047291 */ /* 0x000fe2000f8e18ff */
[----:B------:R-:W-:-:S08]  /*2c70*/  SHF.L.U32 R3, R12, 0x1f, RZ ;  /* 0x0000001f0c037819 */ /* 0x000fd000000006ff */
[----:B------:R-:W1:Y:S02]  /*2c80*/  SYNCS.PHASECHK.TRANS64 P0, [UR4+0x90], R3 ;  /* 0x00009003ff0075a7 */ /* 0x000e640008001004 */
[----:B-1----:R-:W-:Y:S05]  /*2c90*/  @P0 BRA `(.L_x_51) ;  /* 0x0000000000080947 */ /* 0x002fea0003800000 */
[----:B------:R-:W1:Y:S02]  /*2ca0*/  SYNCS.PHASECHK.TRANS64.TRYWAIT P0, [UR4+0x90], R3 ;  /* 0x00009003ff0075a7 */ /* 0x000e640008001104 */
[----:B-1----:R-:W-:Y:S05]  /*2cb0*/  @!P0 BRA `(.L_x_52) ;  /* 0x0000008c00248947 */ /* 0x002fea0003800000 */
.L_x_51:
[----:B------:R-:W-:-:S04]  /*2cc0*/  UIADD3 UR7, UPT, UPT, UR5, 0x1, URZ ;  /* 0x0000000105077890 */ /* 0x000fc8000fffe0ff */
[----:B------:R-:W-:-:S04]  /*2cd0*/  UISETP.NE.AND UP0, UPT, UR7, 0x2, UPT ;  /* 0x000000020700788c */ /* 0x000fc8000bf05270 */
[----:B------:R-:W-:Y:S02]  /*2ce0*/  USEL UR8, URZ, 0x1, UP0 ;  /* 0x00000001ff087887 */ /* 0x000fe40008000000 */
[----:B------:R-:W-:-:S04]  /*2cf0*/  USEL UR7, UR7, URZ, UP0 ;  /* 0x000000ff07077287 */ /* 0x000fc80008000000 */
[----:B------:R-:W-:Y:S01]  /*2d00*/  ULEA UR7, UR7, UR6, 0x3 ;  /* 0x0000000607077291 */ /* 0x000fe2000f8e18ff */
[----:B-1----:R-:W-:-:S04]  /*2d10*/  LOP3.LUT R3, R12, UR8, RZ, 0x3c, !PT ;  /* 0x000000080c037c12 */ /* 0x002fc8000f8e3cff */
[----:B------:R-:W-:-:S04]  /*2d20*/  SHF.L.U32 R0, R3, 0x1f, RZ ;  /* 0x0000001f03007819 */ /* 0x000fc800000006ff */
[----:B------:R-:W1:Y:S02]  /*2d30*/  SYNCS.PHASECHK.TRANS64 P0, [UR7+0x90], R0 ;  /* 0x00009000ff0075a7 */ /* 0x000e640008001007 */
[----:B-1----:R-:W-:Y:S05]  /*2d40*/  @P0 EXIT ;  /* 0x000000000000094d */ /* 0x002fea0003800000 */
[----:B------:R-:W-:Y:S02]  /*2d50*/  SHF.L.U32 R3, R3, 0x1f, RZ ;  /* 0x0000001f03037819 */ /* 0x000fe400000006ff */
[----:B------:R-:W-:-:S07]  /*2d60*/  MOV R0, UR7 ;  /* 0x0000000700007c02 */ /* 0x000fce0008000f00 */
.L_x_53:
[----:B-1----:R1:W2:Y:S02]  /*2d70*/  SYNCS.PHASECHK.TRANS64.TRYWAIT P0, [R0+URZ+0x90], R3 ;  /* 0x00009003000075a7 */ /* 0x0022a400080011ff */
[----:B--2---:R-:W-:Y:S05]  /*2d80*/  @!P0 NANOSLEEP.SYNCS 0x989680 ;  /* 0x009896800000895d */ /* 0x004fea0003900000 */
[----:B------:R-:W2:Y:S02]  /*2d90*/  @!P0 SYNCS.PHASECHK.TRANS64 P0, [R0+URZ+0x90], R3 ;  /* 0x00009003000085a7 */ /* 0x000ea400080010ff */
[----:B--2---:R-:W-:Y:S05]  /*2da0*/  @P0 EXIT ;  /* 0x000000000000094d */ /* 0x004fea0003800000 */
[----:B------:R-:W-:Y:S05]  /*2db0*/  BRA `(.L_x_53) ;  /* 0xfffffffc00ec7947 */ /* 0x000fea000383ffff */
.L_x_46:
[----:B------:R-:W-:Y:S05]  /*2dc0*/  BRA.U UP4, `(.L_x_54) ;  /* 0x0000000d04787547 */ /* 0x000fea000b800000 */
[----:B------:R-:W1:Y:S01]  /*2dd0*/  S2UR UR7, SR_CgaCtaId ;  /* 0x00000000000779c3 */ /* 0x000e620000008800 */
[----:B------:R-:W-:Y:S01]  /*2de0*/  UMOV UR4, 0x40 ;  /* 0x0000004000047882 */ /* 0x000fe20000000000 */
[----:B------:R-:W-:Y:S01]  /*2df0*/  NOP ;  /* 0x0000000000007918 */ /* 0x000fe20000000000 */
[----:B------:R-:W-:Y:S01]  /*2e00*/  UMOV UR6, 0x400 ;  /* 0x0000040000067882 */ /* 0x000fe20000000000 */
[----:B-1----:R-:W-:Y:S02]  /*2e10*/  ULEA UR5, UR7, UR4, 0x18 ;  /* 0x0000000407057291 */ /* 0x002fe4000f8ec0ff */
[----:B------:R-:W-:-:S07]  /*2e20*/  ULEA UR6, UR7, UR6, 0x18 ;  /* 0x0000000607067291 */ /* 0x000fce000f8ec0ff */
[----:B------:R-:W1:Y:S02]  /*2e30*/  LDS.U8 R0, [UR5+0x1c] ;  /* 0x00001c05ff007984 */ /* 0x000e640008000000 */
[----:B-1----:R-:W-:-:S13]  /*2e40*/  ISETP.NE.AND P0, PT, R0, RZ, PT ;  /* 0x000000ff0000720c */ /* 0x002fda0003f05270 */
[----:B------:R-:W-:Y:S05]  /*2e50*/  @P0 BRA `(.L_x_55) ;  /* 0x0000000000580947 */ /* 0x000fea0003800000 */
[----:B------:R-:W-:-:S13]  /*2e60*/  ELECT P0, URZ, PT ;  /* 0x0000000000ff782f */ /* 0x000fda0003800000 */
[----:B------:R-:W-:Y:S05]  /*2e70*/  @!P0 BRA `(.L_x_56) ;  /* 0x0000000000608947 */ /* 0x000fea0003800000 */
[----:B------:R-:W-:Y:S01]  /*2e80*/  UMOV UR4, 0x10 ;  /* 0x0000001000047882 */ /* 0x000fe20000000000 */
[----:B------:R-:W-:Y:S01]  /*2e90*/  HFMA2 R0, -RZ, RZ, 0, 5.9604644775390625e-08 ;  /* 0x00000001ff007431 */ /* 0x000fe200000001ff */
[----:B------:R-:W-:-:S03]  /*2ea0*/  MOV R3, 0xffff ;  /* 0x0000ffff00037802 */ /* 0x000fc60000000f00 */
[----:B------:R-:W-:Y:S04]  /*2eb0*/  DEPBAR.LE SB1, 0x36 ;  /* 0x00009d800000791a */ /* 0x000fe80000000000 */
[----:B------:R-:W1:Y:S02]  /*2ec0*/  UTCATOMSWS.FIND_AND_SET.ALIGN UP0, UR4, UR4 ;  /* 0x00000004000475e3 */ /* 0x000e640008000800 */
[----:B-1----:R-:W-:Y:S01]  /*2ed0*/  MOV R4, UR4 ;  /* 0x0000000400047c02 */ /* 0x002fe20008000f00 */
[----:B------:R-:W-:Y:S06]  /*2ee0*/  BRA.U UP0, `(.L_x_57) ;  /* 0x0000000100187547 */ /* 0x000fec000b800000 */
.L_x_58:
[----:B------:R-:W-:Y:S05]  /*2ef0*/  NANOSLEEP 0x64 ;  /* 0x000000640000795d */ /* 0x000fea0003800000 */
[----:B------:R-:W-:-:S05]  /*2f00*/  UMOV UR4, 0x10 ;  /* 0x0000001000047882 */ /* 0x000fca0000000000 */
[----:B------:R-:W-:Y:S04]  /*2f10*/  DEPBAR.LE SB1, 0x36 ;  /* 0x00009d800000791a */ /* 0x000fe80000000000 */
[----:B------:R-:W1:Y:S02]  /*2f20*/  UTCATOMSWS.FIND_AND_SET.ALIGN UP0, UR4, UR4 ;  /* 0x00000004000475e3 */ /* 0x000e640008000800 */
[----:B-1----:R-:W-:Y:S01]  /*2f30*/  MOV R4, UR4 ;  /* 0x0000000400047c02 */ /* 0x002fe20008000f00 */
[----:B------:R-:W-:Y:S05]  /*2f40*/  BRA.U !UP0, `(.L_x_58) ;  /* 0xfffffffd08e87547 */ /* 0x000fea000b83ffff */
.L_x_57:
[-C--:B------:R-:W-:Y:S02]  /*2f50*/  SHF.L.U32 R3, R3, R4.reuse, RZ ;  /* 0x0000000403037219 */ /* 0x080fe400000006ff */
[----:B------:R-:W-:Y:S01]  /*2f60*/  SHF.L.U32 R0, R0, R4, RZ ;  /* 0x0000000400007219 */ /* 0x000fe200000006ff */
[----:B------:R-:W-:Y:S02]  /*2f70*/  IMAD.SHL.U32 R4, R4, 0x20, RZ ;  /* 0x0000002004047824 */ /* 0x000fe400078e00ff */
[----:B------:R1:W-:Y:S04]  /*2f80*/  ATOMS.OR RZ, [UR5+0x14], R3 ;  /* 0x00001403ffff798c */ /* 0x0003e8000b000005 */
[----:B------:R1:W-:Y:S04]  /*2f90*/  ATOMS.OR RZ, [UR5+0x18], R0 ;  /* 0x00001800ffff798c */ /* 0x0003e8000b000005 */
[----:B------:R1:W-:Y:S01]  /*2fa0*/  STS [UR6+0x110], R4 ;  /* 0x00011004ff007988 */ /* 0x0003e20008000806 */
[----:B------:R-:W-:Y:S05]  /*2fb0*/  BRA `(.L_x_56) ;  /* 0x0000000000107947 */ /* 0x000fea0003800000 */
.L_x_55:
[----:B------:R-:W-:Y:S02]  /*2fc0*/  MOV R0, 0xffffffff ;  /* 0xffffffff00007802 */ /* 0x000fe40000000f00 */
[----:B------:R-:W-:-:S03]  /*2fd0*/  MOV R4, 0x3000 ;  /* 0x0000300000047802 */ /* 0x000fc60000000f00 */
[----:B------:R1:W-:Y:S04]  /*2fe0*/  STS [UR6+0x110], R0 ;  /* 0x00011000ff007988 */ /* 0x0003e80008000806 */
[----:B-1---5:R-:W-:Y:S05]  /*2ff0*/  CALL.REL.NOINC `($__internal_1_$__cuda_sm10x_tcgen05_guardrail_trap_phase_invalid_during_alloc) ;  /* 0x0000009000387944 */ /* 0x022fea0003c00000 */
.L_x_56:
[----:B------:R-:W-:Y:S05]  /*3000*/  WARPSYNC.ALL ;  /* 0x0000000000007948 */ /* 0x000fea0003800000 */
[----:B------:R-:W2:Y:S01]  /*3010*/  S2UR UR4, SR_CgaCtaId ;  /* 0x00000000000479c3 */ /* 0x000ea20000008800 */
[----:B------:R-:W-:Y:S01]  /*3020*/  UMOV UR26, 0x400 ;  /* 0x00000400001a7882 */ /* 0x000fe20000000000 */
[----:B------:R-:W-:-:S06]  /*3030*/  NOP ;  /* 0x0000000000007918 */ /* 0x000fcc0000000000 */
[----:B------:R-:W-:Y:S06]  /*3040*/  BAR.ARV 0x6, 0xa0 ;  /* 0x0182800000007b1d */ /* 0x000fec0000002000 */
[----:B------:R-:W3:Y:S01]  /*3050*/  LDCU UR5, c[0x0][0x38c] ;  /* 0x00007180ff0577ac */ /* 0x000ee20008000800 */
[----:B------:R-:W-:Y:S01]  /*3060*/  LOP3.LUT R2, R2, 0xffff, RZ, 0xc0, !PT ;  /* 0x0000ffff02027812 */ /* 0x000fe200078ec0ff */
[----:B------:R-:W-:Y:S01]  /*3070*/  IMAD.MOV.U32 R11, RZ, RZ, 0x1 ;  /* 0x00000001ff0b7424 */ /* 0x000fe200078e00ff */
[----:B------:R-:W-:Y:S01]  /*3080*/  CS2R R8, SRZ ;  /* 0x0000000000087805 */ /* 0x000fe2000001ff00 */
[----:B------:R-:W4:Y:S01]  /*3090*/  LDCU UR7, c[0x0][0x38c] ;  /* 0x00007180ff0777ac */ /* 0x000f220008000800 */
[----:B------:R-:W-:Y:S01]  /*30a0*/  R2UR UR27, R2 ;  /* 0x00000000021b72ca */ /* 0x000fe200000e0000 */
[----:B------:R-:W-:Y:S01]  /*30b0*/  IMAD.MOV.U32 R10, RZ, RZ, RZ ;  /* 0x000000ffff0a7224 */ /* 0x000fe200078e00ff */
[----:B------:R-:W-:Y:S01]  /*30c0*/  UMOV UR31, URZ ;  /* 0x000000ff001f7c82 */ /* 0x000fe20008000000 */
[----:B------:R-:W-:Y:S01]  /*30d0*/  UMOV UR22, URZ ;  /* 0x000000ff00167c82 */ /* 0x000fe20008000000 */
[----:B--2---:R-:W-:Y:S01]  /*30e0*/  ULEA UR26, UR4, UR26, 0x18 ;  /* 0x0000001a041a7291 */ /* 0x004fe2000f8ec0ff */
[----:B------:R-:W-:Y:S01]  /*30f0*/  UMOV UR38, 0x0 ;  /* 0x0000000000267882 */ /* 0x000fe20000000000 */
[----:B------:R-:W-:-:S02]  /*3100*/  UMOV UR39, 0x8400490 ;  /* 0x0840049000277882 */ /* 0x000fc40000000000 */
[----:B------:R-:W-:Y:S02]  /*3110*/  UIADD3 UR4, UPT, UPT, UR26, 0xc400, URZ ;  /* 0x0000c4001a047890 */ /* 0x000fe4000fffe0ff */
[----:B------:R-:W-:Y:S02]  /*3120*/  UIADD3 UR6, UPT, UPT, UR26, 0x18400, URZ ;  /* 0x000184001a067890 */ /* 0x000fe4000fffe0ff */
[----:B---3--:R-:W-:Y:S01]  /*3130*/  UIADD3 UR5, UPT, UPT, UR5, 0x7f, URZ ;  /* 0x0000007f05057890 */ /* 0x008fe2000fffe0ff */
[----:B-1----:R-:W1:Y:S01]  /*3140*/  LDS R0, [UR26+0x110] ;  /* 0x0001101aff007984 */ /* 0x002e620008000800 */
[----:B------:R-:W-:Y:S01]  /*3150*/  UMOV UR36, 0x0 ;  /* 0x0000000000247882 */ /* 0x000fe20000000000 */
[----:B------:R-:W-:Y:S01]  /*3160*/  UMOV UR37, 0x8400490 ;  /* 0x0840049000257882 */ /* 0x000fe20000000000 */
[----:B------:R-:W-:Y:S02]  /*3170*/  USHF.R.S32.HI UR40, URZ, 0x1f, UR5 ;  /* 0x0000001fff287899 */ /* 0x000fe40008011405 */
[----:B----4-:R-:W-:-:S02]  /*3180*/  UISETP.GE.AND UP4, UPT, UR7, 0x1, UPT ;  /* 0x000000010700788c */ /* 0x010fc4000bf86270 */
[----:B------:R-:W-:Y:S02]  /*3190*/  ULEA.HI UR40, UR40, UR5, URZ, 0x7 ;  /* 0x0000000528287291 */ /* 0x000fe4000f8f38ff */
[----:B------:R-:W-:Y:S02]  /*31a0*/  USHF.R.U32.HI UR5, URZ, 0x4, UR4 ;  /* 0x00000004ff057899 */ /* 0x000fe40008011604 */
[----:B------:R-:W-:Y:S02]  /*31b0*/  USHF.R.S32.HI UR40, URZ, 0x7, UR40 ;  /* 0x00000007ff287899 */ /* 0x000fe40008011428 */
[----:B------:R-:W-:Y:S02]  /*31c0*/  USHF.R.U32.HI UR4, URZ, 0x4, UR6 ;  /* 0x00000004ff047899 */ /* 0x000fe40008011606 */
[----:B------:R-:W-:Y:S02]  /*31d0*/  UISETP.LT.AND UP0, UPT, UR40, 0x1, UPT ;  /* 0x000000012800788c */ /* 0x000fe4000bf01270 */
[----:B------:R-:W-:-:S02]  /*31e0*/  ULOP3.LUT UR5, UR5, 0x3fff, URZ, 0xc0, !UPT ;  /* 0x00003fff05057892 */ /* 0x000fc4000f8ec0ff */
[----:B------:R-:W-:Y:S02]  /*31f0*/  ULOP3.LUT UR4, UR4, 0x3fff, URZ, 0xc0, !UPT ;  /* 0x00003fff04047892 */ /* 0x000fe4000f8ec0ff */
[----:B------:R-:W-:Y:S02]  /*3200*/  USEL UR41, UR40, 0x1, !UP0 ;  /* 0x0000000128297887 */ /* 0x000fe4000c000000 */
[----:B------:R-:W-:Y:S02]  /*3210*/  ULOP3.LUT UR28, UR5, 0x10000, URZ, 0xfc, !UPT ;  /* 0x00010000051c7892 */ /* 0x000fe4000f8efcff */
[----:B------:R-:W-:Y:S02]  /*3220*/  ULOP3.LUT UR29, UR4, 0x10000, URZ, 0xfc, !UPT ;  /* 0x00010000041d7892 */ /* 0x000fe4000f8efcff */
[----:B------:R-:W-:Y:S01]  /*3230*/  UIADD3 UR41, UPT, UPT, -UR41, URZ, URZ ;  /* 0x000000ff29297290 */ /* 0x000fe2000fffe1ff */
[----:B------:R-:W-:Y:S01]  /*3240*/  UMOV UR34, 0x0 ;  /* 0x0000000000227882 */ /* 0x000fe20000000000 */
[----:B------:R-:W-:Y:S01]  /*3250*/  UMOV UR35, 0x8400490 ;  /* 0x0840049000237882 */ /* 0x000fe20000000000 */
[----:B------:R-:W-:Y:S01]  /*3260*/  UMOV UR32, 0x0 ;  /* 0x0000000000207882 */ /* 0x000fe20000000000 */
[----:B------:R-:W-:Y:S01]  /*3270*/  UMOV UR33, 0x8400490 ;  /* 0x0840049000217882 */ /* 0x000fe20000000000 */
[----:B-1----:R-:W-:-:S15]  /*3280*/  R2UR UR42, R0 ;  /* 0x00000000002a72ca */ /* 0x002fde00000e0000 */
.L_x_65:
[----:B------:R-:W-:Y:S02]  /*3290*/  LEA R0, R10, UR26, 0x3 ;  /* 0x0000001a0a007c11 */ /* 0x000fe4000f8e18ff */
[----:B------:R-:W-:Y:S02]  /*32a0*/  SHF.L.U32 R5, R9, 0x1f, RZ ;  /* 0x0000001f09057819 */ /* 0x000fe400000006ff */
[----:B------:R-:W-:Y:S01]  /*32b0*/  PLOP3.LUT P0, PT, PT, PT, UP4, 0x80, 0x8 ;  /* 0x000000000008781c */ /* 0x000fe20003f0f048 */
[----:B------:R-:W-:Y:S01]  /*32c0*/  VIADD R3, R0, 0x90 ;  /* 0x0000009000037836 */ /* 0x000fe20000000000 */
[----:B-1----:R-:W1:Y:S02]  /*32d0*/  SYNCS.PHASECHK.TRANS64.TRYWAIT P1, [R0+URZ+0x80], R5 ;  /* 0x00008005000075a7 */ /* 0x002e6400080211ff */
[----:B-1-3--:R-:W-:Y:S09]  /*32e0*/  @!P1 BRA `(.L_x_59) ;  /* 0x0000008400b09947 */ /* 0x00aff20003800000 */
.L_x_145:
[----:B------:R-:W-:Y:S01]  /*32f0*/  LEA R4, R10, UR26, 0x4 ;  /* 0x0000001a0a047c11 */ /* 0x000fe2000f8e20ff */
[----:B------:R-:W-:Y:S01]  /*3300*/  @UP4 ULEA UR4, UR22, UR26, 0x3 ;  /* 0x0000001a16044291 */ /* 0x000fe2000f8e18ff */
[----:B------:R-:W-:Y:S01]  /*3310*/  PLOP3.LUT P2, PT, PT, PT, PT, 0x80, 0x8 ;  /* 0x000000000008781c */ /* 0x000fe20003f4f070 */
[----:B------:R-:W-:Y:S01]  /*3320*/  ULEA UR30, UR31, UR26, 0x3 ;  /* 0x0000001a1f1e7291 */ /* 0x000fe2000f8e18ff */
[----:B------:R-:W-:Y:S01]  /*3330*/  PRMT R3, RZ, 0x654, R3 ;  /* 0x00000654ff037816 */ /* 0x000fe20000000003 */
[----:B------:R-:W-:Y:S01]  /*3340*/  ULEA UR11, UR31, UR42, 0x8 ;  /* 0x0000002a1f0b7291 */ /* 0x000fe2000f8e40ff */
[----:B-1----:R-:W1:Y:S01]  /*3350*/  LDS.128 R4, [R4+0xf0] ;  /* 0x0000f00004047984 */ /* 0x002e620000000c00 */
[----:B------:R-:W-:Y:S02]  /*3360*/  @P0 SHF.L.U32 R2, R8, 0x1f, RZ ;  /* 0x0000001f08020819 */ /* 0x000fe400000006ff */
[----:B------:R-:W-:Y:S01]  /*3370*/  SHF.L.U32 R0, R11, 0x1f, RZ ;  /* 0x0000001f0b007819 */ /* 0x000fe200000006ff */
[----:B------:R-:W-:Y:S01]  /*3380*/  @!PT LDS RZ, [RZ] ;  /* 0x00000000fffff984 */ /* 0x000fe20000000800 */
[----:B------:R-:W-:Y:S01]  /*3390*/  @!PT LDS RZ, [RZ] ;  /* 0x00000000fffff984 */ /* 0x000fe20000000800 */
[----:B------:R-:W-:Y:S01]  /*33a0*/  @!PT LDS RZ, [RZ] ;  /* 0x00000000fffff984 */ /* 0x000fe20000000800 */
[----:B------:R-:W-:Y:S01]  /*33b0*/  @!PT LDS RZ, [RZ] ;  /* 0x00000000fffff984 */ /* 0x000fe20000000800 */
[----:B------:R2:W-:Y:S06]  /*33c0*/  MEMBAR.ALL.CTA ;  /* 0x0000000000007992 */ /* 0x0005ec0000008000 */
[----:B--2---:R-:W2:Y:S02]  /*33d0*/  FENCE.VIEW.ASYNC.S ;  /* 0x00000000000073c6 */ /* 0x004ea40000000000 */
[----:B--2---:R2:W-:Y:S01]  /*33e0*/  SYNCS.ARRIVE.TRANS64.RED.A1T0 RZ, [R3+URZ], RZ ;  /* 0x000000ff03ff79a7 */ /* 0x0045e200081004ff */
[----:B------:R2:W3:Y:S01]  /*33f0*/  @P0 SYNCS.PHASECHK.TRANS64.TRYWAIT P2, [UR4], R2 ;  /* 0x00000002ff0005a7 */ /* 0x0004e20008041104 */
[----:B-1----:R-:W-:Y:S01]  /*3400*/  LOP3.LUT P1, RZ, R6, 0x1, RZ, 0xc0, !PT ;  /* 0x0000000106ff7812 */ /* 0x002fe2000782c0ff */
[----:B------:R-:W1:Y:S02]  /*3410*/  SYNCS.PHASECHK.TRANS64.TRYWAIT P0, [UR30+0xb0], R0 ;  /* 0x0000b000ff0075a7 */ /* 0x000e64000800111e */
[----:B-123--:R-:W-:Y:S10]  /*3420*/  @!P0 BRA `(.L_x_60) ;  /* 0x0000008400748947 */ /* 0x00eff40003800000 */
.L_x_147:
[----:B------:R-:W-:Y:S01]  /*3430*/  IADD3 R10, PT, PT, R10, 0x1, RZ ;  /* 0x000000010a0a7810 */ /* 0x000fe20007ffe0ff */
[----:B------:R-:W-:Y:S06]  /*3440*/  BRA.U !UP4, `(.L_x_61) ;  /* 0x000000010cc07547 */ /* 0x000fec000b800000 */
[----:B------:R-:W-:Y:S01]  /*3450*/  UPLOP3.LUT UP2, UPT, UPT, UPT, UPT, 0x40, 0x4 ;  /* 0x000000000004789c */ /* 0x000fe20003f4e870 */
[----:B------:R-:W-:Y:S01]  /*3460*/  UMOV UR24, UR41 ;  /* 0x0000002900187c82 */ /* 0x000fe20008000000 */
[----:B------:R-:W-:Y:S01]  /*3470*/  UMOV UR23, UR40 ;  /* 0x0000002800177c82 */ /* 0x000fe20008000000 */
[----:B------:R-:W-:-:S08]  /*3480*/  UMOV UR10, UR22 ;  /* 0x00000016000a7c82 */ /* 0x000fd00008000000 */
.L_x_64:
[----:B------:R-:W-:Y:S02]  /*3490*/  UIADD3 UR24, UPT, UPT, UR24, 0x1, URZ ;  /* 0x0000000118187890 */ /* 0x000fe4000fffe0ff */
[----:B--2---:R-:W-:Y:S02]  /*34a0*/  ULEA UR5, UR10, UR26, 0x3 ;  /* 0x0000001a0a057291 */ /* 0x004fe4000f8e18ff */
[----:B------:R-:W-:Y:S01]  /*34b0*/  UISETP.NE.AND UP3, UPT, UR24, URZ, UPT ;  /* 0x000000ff1800728c */ /* 0x000fe2000bf65270 */
[----:B---3--:R-:W-:Y:S10]  /*34c0*/  @P2 BRA `(.L_x_62) ;  /* 0x00000000000c2947 */ /* 0x008ff40003800000 */
[----:B-1----:R-:W-:Y:S04]  /*34d0*/  SHF.L.U32 R3, R8, 0x1f, RZ ;  /* 0x0000001f08037819 */ /* 0x002fe800000006ff */
[----:B------:R-:W1:Y:S02]  /*34e0*/  SYNCS.PHASECHK.TRANS64.TRYWAIT P0, [UR5], R3 ;  /* 0x00000003ff0075a7 */ /* 0x000e640008001105 */
[----:B-1----:R-:W-:Y:S05]  /*34f0*/  @!P0 BRA `(.L_x_63) ;  /* 0x0000008400588947 */ /* 0x002fea0003800000 */
.L_x_62:
[----:B------:R-:W-:Y:S01]  /*3500*/  UISETP.NE.AND UP0, UPT, UR23, 0x1, UPT ;  /* 0x000000011700788c */ /* 0x000fe2000bf05270 */
[----:B------:R-:W-:Y:S01]  /*3510*/  PLOP3.LUT P2, PT, PT, PT, PT, 0x80, 0x8 ;  /* 0x000000000008781c */ /* 0x000fe20003f4f070 */
[----:B------:R-:W-:Y:S02]  /*3520*/  UIADD3 UR4, UPT, UPT, UR10, 0x1, URZ ;  /* 0x000000010a047890 */ /* 0x000fe4000fffe0ff */
[----:B------:R-:W-:Y:S02]  /*3530*/  UIADD3 UR25, UPT, UPT, UR5, 0x18, URZ ;  /* 0x0000001805197890 */ /* 0x000fe4000fffe0ff */
[----:B------:R-:W-:Y:S01]  /*3540*/  UISETP.NE.AND UP1, UPT, UR4, 0x3, UPT ;  /* 0x000000030400788c */ /* 0x000fe2000bf25270 */
[----:B------:R-:W-:Y:S01]  /*3550*/  PLOP3.LUT P0, PT, PT, PT, UP0, 0x80, 0x8 ;  /* 0x000000000008781c */ /* 0x000fe20003f0f008 */
[----:B------:R-:W-:Y:S02]  /*3560*/  UIADD3 UR23, UPT, UPT, UR23, -0x1, URZ ;  /* 0xffffffff17177890 */ /* 0x000fe4000fffe0ff */
[----:B------:R-:W-:Y:S02]  /*3570*/  USEL UR6, URZ, 0x1, UP1 ;  /* 0x00000001ff067887 */ /* 0x000fe40008800000 */
[----:B------:R-:W-:Y:S01]  /*3580*/  USEL UR22, UR4, URZ, UP1 ;  /* 0x000000ff04167287 */ /* 0x000fe20008800000 */
[----:B------:R-:W-:Y:S01]  /*3590*/  UMOV UR7, 0x40004040 ;  /* 0x4000404000077882 */ /* 0x000fe20000000000 */
[----:B------:R-:W-:Y:S02]  /*35a0*/  UMOV UR5, 0x40004040 ;  /* 0x4000404000057882 */ /* 0x000fe40000000000 */
[----:B------:R-:W-:Y:S01]  /*35b0*/  @UP0 ULEA UR4, UR22, UR26, 0x3 ;  /* 0x0000001a16040291 */ /* 0x000fe2000f8e18ff */
[----:B------:R-:W-:Y:S01]  /*35c0*/  LOP3.LUT R8, R8, UR6, RZ, 0x3c, !PT ;  /* 0x0000000608087c12 */ /* 0x000fe2000f8e3cff */
[----:B------:R-:W-:Y:S01]  /*35d0*/  ULEA UR6, UR10, UR29, 0xb ;  /* 0x0000001d0a067291 */ /* 0x000fe2000f8e58ff */
[----:B------:R-:W-:Y:S02]  /*35e0*/  UMOV UR21, 0x40004040 ;  /* 0x4000404000157882 */ /* 0x000fe40000000000 */
[----:B-1----:R-:W-:Y:S01]  /*35f0*/  @P0 SHF.L.U32 R0, R8, 0x1f, RZ ;  /* 0x0000001f08000819 */ /* 0x002fe200000006ff */
[----:B------:R-:W-:Y:S02]  /*3600*/  UIADD3 UR20, UPT, UPT, UR6, 0x2, URZ ;  /* 0x0000000206147890 */ /* 0x000fe4000fffe0ff */
[----:B------:R-:W-:Y:S01]  /*3610*/  UIADD3 UR16, UPT, UPT, UR6, 0x4, URZ ;  /* 0x0000000406107890 */ /* 0x000fe2000fffe0ff */
[----:B------:R2:W3:Y:S01]  /*3620*/  @P0 SYNCS.PHASECHK.TRANS64.TRYWAIT P2, [UR4], R0 ;  /* 0x00000000ff0005a7 */ /* 0x0004e20008041104 */
[----:B------:R-:W-:Y:S02]  /*3630*/  ULEA UR4, UR10, UR28, 0xa ;  /* 0x0000001c0a047291 */ /* 0x000fe4000f8e50ff */
[----:B------:R-:W-:Y:S02]  /*3640*/  UIADD3 UR12, UPT, UPT, UR6, 0x6, URZ ;  /* 0x00000006060c7890 */ /* 0x000fe4000fffe0ff */
[----:B------:R-:W-:Y:S02]  /*3650*/  UIADD3 UR18, UPT, UPT, UR4, 0x2, URZ ;  /* 0x0000000204127890 */ /* 0x000fe4000fffe0ff */
[----:B------:R-:W-:Y:S02]  /*3660*/  UIADD3 UR14, UPT, UPT, UR4, 0x4, URZ ;  /* 0x00000004040e7890 */ /* 0x000fe4000fffe0ff */
[----:B------:R-:W-:Y:S01]  /*3670*/  UIADD3 UR8, UPT, UPT, UR4, 0x6, URZ ;  /* 0x0000000604087890 */ /* 0x000fe2000fffe0ff */
[----:B------:R2:W-:Y:S01]  /*3680*/  UTCQMMA gdesc[UR4], gdesc[UR6], tmem[UR11], tmem[UR38], idesc[UR39], UP2 ;  /* 0x00ff2606040075ea */ /* 0x0005e2000900030b */
[----:B------:R-:W-:Y:S01]  /*3690*/  UPLOP3.LUT UP2, UPT, UPT, UPT, UPT, 0x80, 0x8 ;  /* 0x000000000008789c */ /* 0x000fe20003f4f070 */
[----:B------:R-:W-:Y:S01]  /*36a0*/  UMOV UR19, 0x40004040 ;  /* 0x4000404000137882 */ /* 0x000fe20000000000 */
[----:B------:R-:W-:Y:S01]  /*36b0*/  UMOV UR17, 0x40004040 ;  /* 0x4000404000117882 */ /* 0x000fe20000000000 */
[----:B------:R2:W-:Y:S01]  /*36c0*/  UTCQMMA gdesc[UR18], gdesc[UR20], tmem[UR11], tmem[UR36], idesc[UR37], UPT ;  /* 0x00ff2414120075ea */ /* 0x0005e2000b80030b */
[----:B------:R-:W-:Y:S01]  /*36d0*/  UMOV UR15, 0x40004040 ;  /* 0x40004040000f7882 */ /* 0x000fe20000000000 */
[----:B------:R-:W-:Y:S01]  /*36e0*/  UMOV UR13, 0x40004040 ;  /* 0x40004040000d7882 */ /* 0x000fe20000000000 */
[----:B------:R-:W-:Y:S01]  /*36f0*/  UMOV UR9, 0x40004040 ;  /* 0x4000404000097882 */ /* 0x000fe20000000000 */
[----:B------:R2:W-:Y:S01]  /*3700*/  UTCQMMA gdesc[UR14], gdesc[UR16], tmem[UR11], tmem[UR34], idesc[UR35], UPT ;  /* 0x00ff22100e0075ea */ /* 0x0005e2000b80030b */
[----:B------:R2:W-:Y:S01]  /*3710*/  UTCQMMA gdesc[UR8], gdesc[UR12], tmem[UR11], tmem[UR32], idesc[UR33], UPT ;  /* 0x00ff200c080075ea */ /* 0x0005e2000b80030b */
[----:B------:R2:W-:Y:S01]  /*3720*/  UTCBAR.MULTICAST [UR25], URZ, UR27 ;  /* 0x000000ff190073e9 */ /* 0x0005e2000800081b */
[----:B------:R-:W-:Y:S01]  /*3730*/  UMOV UR10, UR22 ;  /* 0x00000016000a7c82 */ /* 0x000fe20008000000 */
[----:B------:R-:W-:Y:S05]  /*3740*/  BRA.U UP3, `(.L_x_64) ;  /* 0xfffffffd03507547 */ /* 0x000fea000b83ffff */
.L_x_61:
[----:B--2---:R-:W-:Y:S01]  /*3750*/  UIADD3 UR4, UPT, UPT, UR31, 0x1, URZ ;  /* 0x000000011f047890 */ /* 0x004fe2000fffe0ff */
[C---:B------:R-:W-:Y:S01]  /*3760*/  ISETP.NE.AND P0, PT, R10.reuse, 0x2, PT ;  /* 0x000000020a00780c */ /* 0x040fe20003f05270 */
[----:B------:R-:W-:Y:S02]  /*3770*/  UIADD3 UR5, UPT, UPT, UR30, 0xa0, URZ ;  /* 0x000000a01e057890 */ /* 0x000fe4000fffe0ff */
[----:B------:R-:W-:Y:S01]  /*3780*/  UISETP.NE.AND UP0, UPT, UR4, 0x2, UPT ;  /* 0x000000020400788c */ /* 0x000fe2000bf05270 */
[----:B-1----:R-:W-:Y:S02]  /*3790*/  SEL R0, RZ, 0x1, P0 ;  /* 0x00000001ff007807 */ /* 0x002fe40000000000 */
[----:B------:R-:W-:Y:S01]  /*37a0*/  SEL R10, R10, RZ, P0 ;  /* 0x000000ff0a0a7207 */ /* 0x000fe20000000000 */
[----:B------:R-:W-:Y:S01]  /*37b0*/  USEL UR6, URZ, 0x1, UP0 ;  /* 0x00000001ff067887 */ /* 0x000fe20008000000 */
[----:B------:R-:W-:Y:S01]  /*37c0*/  LOP3.LUT R9, R9, R0, RZ, 0x3c, !PT ;  /* 0x0000000009097212 */ /* 0x000fe200078e3cff */
[----:B------:R-:W-:Y:S01]  /*37d0*/  USEL UR31, UR4, URZ, UP0 ;  /* 0x000000ff041f7287 */ /* 0x000fe20008000000 */
[----:B------:R1:W-:Y:S03]  /*37e0*/  UTCBAR [UR5], URZ ;  /* 0x000000ff050073e9 */ /* 0x0003e600080000ff */
[----:B------:R-:W-:Y:S01]  /*37f0*/  LOP3.LUT R11, R11, UR6, RZ, 0x3c, !PT ;  /* 0x000000060b0b7c12 */ /* 0x000fe2000f8e3cff */
[----:B------:R-:W-:Y:S07]  /*3800*/  @P1 BRA `(.L_x_65) ;  /* 0xfffffff800a01947 */ /* 0x000fee000383ffff */
[----:B------:R-:W2:Y:S01]  /*3810*/  S2UR UR7, SR_CgaCtaId ;  /* 0x00000000000779c3 */ /* 0x000ea20000008800 */
[----:B------:R-:W-:Y:S01]  /*3820*/  ELECT P0, URZ, PT ;  /* 0x0000000000ff782f */ /* 0x000fe20003800000 */
[----:B------:R-:W-:Y:S01]  /*3830*/  IMAD.MOV.U32 R0, RZ, RZ, 0x1 ;  /* 0x00000001ff007424 */ /* 0x000fe200078e00ff */
[----:B------:R-:W-:Y:S01]  /*3840*/  UIADD3 UR26, UPT, UPT, UR26, 0xb0, URZ ;  /* 0x000000b01a1a7890 */ /* 0x000fe2000fffe0ff */
[----:B------:R-:W-:Y:S01]  /*3850*/  SHF.L.U32 R3, R11, 0x1f, RZ ;  /* 0x0000001f0b037819 */ /* 0x000fe200000006ff */
[----:B------:R-:W-:-:S03]  /*3860*/  UMOV UR4, 0x40 ;  /* 0x0000004000047882 */ /* 0x000fc60000000000 */
[----:B------:R-:W-:Y:S01]  /*3870*/  UVIRTCOUNT.DEALLOC.SMPOOL 0x80 ;  /* 0x000000800000784c */ /* 0x000fe20000000000 */
[----:B--2---:R-:W-:Y:S02]  /*3880*/  ULEA UR7, UR7, UR4, 0x18 ;  /* 0x0000000407077291 */ /* 0x004fe4000f8ec0ff */
[----:B------:R-:W-:-:S07]  /*3890*/  ULEA UR4, UR31, UR26, 0x3 ;  /* 0x0000001a1f047291 */ /* 0x000fce000f8e18ff */
[----:B------:R2:W-:Y:S02]  /*38a0*/  @P0 STS.U8 [UR7+0x1c], R0 ;  /* 0x00001c00ff000988 */ /* 0x0005e40008000007 */
[----:B------:R-:W4:Y:S02]  /*38b0*/  SYNCS.PHASECHK.TRANS64.TRYWAIT P0, [UR4], R3 ;  /* 0x00000003ff0075a7 */ /* 0x000f240008001104 */
[----:B--2-4-:R-:W-:Y:S05]  /*38c0*/  @!P0 BRA `(.L_x_66) ;  /* 0x00000080007c8947 */ /* 0x014fea0003800000 */
.L_x_150:
[----:B------:R-:W-:-:S04]  /*38d0*/  UIADD3 UR4, UPT, UPT, UR31, 0x1, URZ ;  /* 0x000000011f047890 */ /* 0x000fc8000fffe0ff */
[----:B------:R-:W-:-:S04]  /*38e0*/  UISETP.NE.AND UP0, UPT, UR4, 0x2, UPT ;  /* 0x000000020400788c */ /* 0x000fc8000bf05270 */
[----:B-1----:R-:W-:Y:S02]  /*38f0*/  USEL UR5, URZ, 0x1, UP0 ;  /* 0x00000001ff057887 */ /* 0x002fe40008000000 */
[----:B------:R-:W-:-:S04]  /*3900*/  USEL UR4, UR4, URZ, UP0 ;  /* 0x000000ff04047287 */ /* 0x000fc80008000000 */
[----:B------:R-:W-:Y:S01]  /*3910*/  ULEA UR4, UR4, UR26, 0x3 ;  /* 0x0000001a04047291 */ /* 0x000fe2000f8e18ff */
[----:B--2---:R-:W-:-:S04]  /*3920*/  LOP3.LUT R3, R11, UR5, RZ, 0x3c, !PT ;  /* 0x000000050b037c12 */ /* 0x004fc8000f8e3cff */
[----:B------:R-:W-:-:S04]  /*3930*/  SHF.L.U32 R3, R3, 0x1f, RZ ;  /* 0x0000001f03037819 */ /* 0x000fc800000006ff */
[----:B------:R-:W1:Y:S02]  /*3940*/  SYNCS.PHASECHK.TRANS64.TRYWAIT P0, [UR4], R3 ;  /* 0x00000003ff0075a7 */ /* 0x000e640008001104 */
[----:B-1----:R-:W-:Y:S05]  /*3950*/  @!P0 BRA `(.L_x_67) ;  /* 0x0000008000708947 */ /* 0x002fea0003800000 */
.L_x_152:
[----:B------:R-:W-:Y:S01]  /*3960*/  NOP ;  /* 0x0000000000007918 */ /* 0x000fe20000000000 */
[----:B-1----:R-:W1:Y:S01]  /*3970*/  LDS R0, [UR7+0x14] ;  /* 0x00001407ff007984 */ /* 0x002e620008000800 */
[----:B------:R-:W-:Y:S01]  /*3980*/  ULOP3.LUT UR4, UR42, 0xffff, URZ, 0xc0, !UPT ;  /* 0x0000ffff2a047892 */ /* 0x000fe2000f8ec0ff */
[----:B------:R-:W-:Y:S01]  /*3990*/  UMOV UR5, 0xffff ;  /* 0x0000ffff00057882 */ /* 0x000fe20000000000 */
[----:B------:R-:W-:Y:S02]  /*39a0*/  UMOV UR6, 0x1 ;  /* 0x0000000100067882 */ /* 0x000fe40000000000 */
[----:B------:R-:W-:-:S04]  /*39b0*/  USHF.R.U32.HI UR4, URZ, 0x5, UR4 ;  /* 0x00000005ff047899 */ /* 0x000fc80008011604 */
[----:B------:R-:W-:Y:S02]  /*39c0*/  USHF.L.U32 UR5, UR5, UR4, URZ ;  /* 0x0000000405057299 */ /* 0x000fe400080006ff */
[----:B------:R-:W-:-:S04]  /*39d0*/  USHF.L.U32 UR4, UR6, UR4, URZ ;  /* 0x0000000406047299 */ /* 0x000fc800080006ff */
[----:B-1----:R-:W-:-:S04]  /*39e0*/  LOP3.LUT R0, R0, UR5, RZ, 0xc0, !PT ;  /* 0x0000000500007c12 */ /* 0x002fc8000f8ec0ff */
[----:B------:R-:W-:-:S13]  /*39f0*/  ISETP.NE.AND P0, PT, R0, UR5, PT ;  /* 0x0000000500007c0c */ /* 0x000fda000bf05270 */
[----:B------:R-:W-:Y:S05]  /*3a00*/  @P0 BRA `(.L_x_68) ;  /* 0x0000000000580947 */ /* 0x000fea0003800000 */
[----:B------:R-:W1:Y:S02]  /*3a10*/  LDS R0, [UR7+0x18] ;  /* 0x00001807ff007984 */ /* 0x000e640008000800 */
[----:B-1----:R-:W-:-:S04]  /*3a20*/  LOP3.LUT R0, R0, UR4, RZ, 0xc0, !PT ;  /* 0x0000000400007c12 */ /* 0x002fc8000f8ec0ff */
[----:B------:R-:W-:-:S13]  /*3a30*/  ISETP.NE.AND P0, PT, R0, UR4, PT ;  /* 0x0000000400007c0c */ /* 0x000fda000bf05270 */
[----:B------:R-:W-:Y:S05]  /*3a40*/  @P0 BRA `(.L_x_69) ;  /* 0x00000000003c0947 */ /* 0x000fea0003800000 */
[----:B------:R-:W1:Y:S01]  /*3a50*/  S2R R2, SR_LANEID ;  /* 0x0000000000027919 */ /* 0x000e620000000000 */
[----:B------:R-:W-:Y:S01]  /*3a60*/  ULOP3.LUT UR5, URZ, UR5, URZ, 0x33, !UPT ;  /* 0x00000005ff057292 */ /* 0x000fe2000f8e33ff */
[----:B------:R-:W-:Y:S01]  /*3a70*/  LOP3.LUT R4, RZ, UR4, RZ, 0x33, !PT ;  /* 0x00000004ff047c12 */ /* 0x000fe2000f8e33ff */
[----:B------:R-:W-:Y:S02]  /*3a80*/  VOTEU.ANY UR4, UPT, PT ;  /* 0x0000000000047886 */ /* 0x000fe400038e0100 */
[----:B------:R-:W-:Y:S01]  /*3a90*/  UFLO.U32 UR4, UR4 ;  /* 0x00000004000472bd */ /* 0x000fe200080e0000 */
[----:B------:R-:W2:Y:S01]  /*3aa0*/  REDUX UR6, R4 ;  /* 0x00000000040673c4 */ /* 0x000ea20000000000 */
[----:B------:R-:W-:-:S06]  /*3ab0*/  IMAD.U32 R0, RZ, RZ, UR5 ;  /* 0x00000005ff007e24 */ /* 0x000fcc000f8e00ff */
[----:B------:R4:W-:Y:S01]  /*3ac0*/  UTCATOMSWS.AND URZ, UR5 ;  /* 0x0000000500ff79e3 */ /* 0x0009e20008000000 */
[----:B------:R-:W3:Y:S01]  /*3ad0*/  REDUX UR8, R0 ;  /* 0x00000000000873c4 */ /* 0x000ee20000000000 */
[----:B-1----:R-:W-:Y:S01]  /*3ae0*/  ISETP.EQ.U32.AND P0, PT, R2, UR4, PT ;  /* 0x0000000402007c0c */ /* 0x002fe2000bf02070 */
[----:B--2---:R-:W-:Y:S01]  /*3af0*/  IMAD.U32 R2, RZ, RZ, UR6 ;  /* 0x00000006ff027e24 */ /* 0x004fe2000f8e00ff */
[----:B---3--:R-:W-:-:S11]  /*3b00*/  MOV R3, UR8 ;  /* 0x0000000800037c02 */ /* 0x008fd60008000f00 */
[----:B------:R4:W-:Y:S04]  /*3b10*/  @P0 ATOMS.AND RZ, [UR7+0x14], R3 ;  /* 0x00001403ffff098c */ /* 0x0009e8000a800007 */
[----:B------:R4:W-:Y:S01]  /*3b20*/  @P0 ATOMS.AND RZ, [UR7+0x18], R2 ;  /* 0x00001802ffff098c */ /* 0x0009e2000a800007 */
[----:B------:R-:W-:Y:S05]  /*3b30*/  BRA `(.L_x_70) ;  /* 0x0000000000147947 */ /* 0x000fea0003800000 */
.L_x_69:
[----:B------:R-:W-:Y:S02]  /*3b40*/  MOV R2, 0x3b60 ;  /* 0x00003b6000027802 */ /* 0x000fe40000000f00 */
[----:B---3-5:R-:W-:Y:S05]  /*3b50*/  CALL.REL.NOINC `($__internal_0_$__cuda_sm10x_tcgen05_guardrail_trap_col_being_dealloced_not_returned_by_alloc) ;  /* 0x0000008400547944 */ /* 0x028fea0003c00000 */
[----:B------:R-:W-:Y:S05]  /*3b60*/  BRA `(.L_x_70) ;  /* 0x0000000000087947 */ /* 0x000fea0003800000 */
.L_x_68:
[----:B------:R-:W-:Y:S02]  /*3b70*/  MOV R2, 0x3b90 ;  /* 0x00003b9000027802 */ /* 0x000fe40000000f00 */
[----:B---3-5:R-:W-:Y:S05]  /*3b80*/  CALL.REL.NOINC `($__internal_2_$__cuda_sm10x_tcgen05_guardrail_trap_unallocated_columns_being_dealloced) ;  /* 0x0000008400607944 */ /* 0x028fea0003c00000 */
.L_x_70:
[----:B------:R-:W-:Y:S01]  /*3b90*/  NOP ;  /* 0x0000000000007918 */ /* 0x000fe20000000000 */
[----:B----4-:R-:W-:Y:S05]  /*3ba0*/  EXIT ;  /* 0x000000000000794d */ /* 0x010fea0003800000 */
.L_x_54:
[----:B------:R-:W-:-:S09]  /*3bb0*/  UISETP.NE.OR UP0, UPT, UR17, 0x3, !UP3 ;  /* 0x000000031100788c */ /* 0x000fd2000df05670 */
[----:B------:R-:W-:Y:S05]  /*3bc0*/  BRA.U UP0, `(.L_x_71) ;  /* 0x0000001100587547 */ /* 0x000fea000b800000 */
[----:B------:R-:W1:Y:S01]  /*3bd0*/  S2UR UR10, SR_CgaCtaId ;  /* 0x00000000000a79c3 */ /* 0x000e620000008800 */
[----:B------:R-:W2:Y:S01]  /*3be0*/  LDCU UR31, c[0x0][0x370] ;  /* 0x00006e00ff1f77ac */ /* 0x000ea20008000800 */
[----:B------:R-:W-:Y:S02]  /*3bf0*/  HFMA2 R13, -RZ, RZ, 0, 0 ;  /* 0x00000000ff0d7431 */ /* 0x000fe400000001ff */
[----:B------:R-:W-:Y:S01]  /*3c00*/  IMAD.MOV.U32 R15, RZ, RZ, 0x1 ;  /* 0x00000001ff0f7424 */ /* 0x000fe200078e00ff */
[----:B------:R-:W-:Y:S01]  /*3c10*/  MOV R7, 0x2000 ;  /* 0x0000200000077802 */ /* 0x000fe20000000f00 */
[----:B------:R-:W2:Y:S01]  /*3c20*/  LDCU.128 UR44, c[0x0][0xb10] ;  /* 0x00016200ff2c77ac */ /* 0x000ea20008000c00 */
[----:B------:R-:W-:Y:S01]  /*3c30*/  IMAD.MOV.U32 R14, RZ, RZ, RZ ;  /* 0x000000ffff0e7224 */ /* 0x000fe200078e00ff */
[----:B------:R-:W3:Y:S01]  /*3c40*/  LDC.64 R16, c[0x0][0x348] ;  /* 0x0000d200ff107b82 */ /* 0x000ee20000000a00 */
[----:B------:R-:W4:Y:S01]  /*3c50*/  LDCU UR30, c[0x0][0x374] ;  /* 0x00006e80ff1e77ac */ /* 0x000f220008000800 */
[----:B------:R-:W1:Y:S06]  /*3c60*/  LDCU UR15, c[0x0][0xb0c] ;  /* 0x00016180ff0f77ac */ /* 0x000e6c0008000800 */
[----:B------:R-:W3:Y:S01]  /*3c70*/  LDC.64 R2, c[0x0][0x888] ;  /* 0x00022200ff027b82 */ /* 0x000ee20000000a00 */
[----:B------:R-:W3:Y:S01]  /*3c80*/  LDCU UR49, c[0x0][0xb20] ;  /* 0x00016400ff3177ac */ /* 0x000ee20008000800 */
[----:B------:R-:W3:Y:S06]  /*3c90*/  LDCU UR4, c[0x0][0xb30] ;  /* 0x00016600ff0477ac */ /* 0x000eec0008000800 */
[----:B------:R-:W3:Y:S01]  /*3ca0*/  LDC.64 R4, c[0x0][0x890] ;  /* 0x00022400ff047b82 */ /* 0x000ee20000000a00 */
[----:B------:R-:W-:Y:S01]  /*3cb0*/  UMOV UR21, 0x400 ;  /* 0x0000040000157882 */ /* 0x000fe20000000000 */
[----:B--2---:R-:W-:-:S02]  /*3cc0*/  UIMAD.WIDE.U32 UR6, UR31, UR44, URZ ;  /* 0x0000002c1f0672a5 */ /* 0x004fc4000f8e00ff */
[----:B----4-:R-:W-:Y:S02]  /*3cd0*/  UIMAD.WIDE.U32 UR8, UR30, UR47, URZ ;  /* 0x0000002f1e0872a5 */ /* 0x010fe4000f8e00ff */
[----:B-1----:R-:W-:Y:S02]  /*3ce0*/  ULEA UR21, UR10, UR21, 0x18 ;  /* 0x000000150a157291 */ /* 0x002fe4000f8ec0ff */
[----:B------:R-:W-:Y:S02]  /*3cf0*/  UPLOP3.LUT UP3, UPT, UPT, UPT, UPT, 0x40, 0x4 ;  /* 0x000000000004789c */ /* 0x000fe40003f6e870 */
[----:B------:R-:W-:Y:S02]  /*3d00*/  UIADD3 UR37, UPT, UPT, UR21, 0x48, URZ ;  /* 0x0000004815257890 */ /* 0x000fe4000fffe0ff */
[----:B------:R-:W-:Y:S02]  /*3d10*/  UIADD3 UR33, UPT, UPT, UR21, 0x30, URZ ;  /* 0x0000003015217890 */ /* 0x000fe4000fffe0ff */
[----:B------:R-:W-:-:S02]  /*3d20*/  UIADD3 UR25, UPT, UPT, UR21, 0x38, URZ ;  /* 0x0000003815197890 */ /* 0x000fc4000fffe0ff */
[----:B------:R-:W-:Y:S01]  /*3d30*/  UIADD3 UR17, UPT, UPT, UR21, 0x40, URZ ;  /* 0x0000004015117890 */ /* 0x000fe2000fffe0ff */
[----:B------:R-:W-:Y:S01]  /*3d40*/  UMOV UR6, UR7 ;  /* 0x0000000700067c82 */ /* 0x000fe20008000000 */
[----:B------:R-:W-:Y:S01]  /*3d50*/  UMOV UR41, UR9 ;  /* 0x0000000900297c82 */ /* 0x000fe20008000000 */
[----:B------:R-:W-:Y:S02]  /*3d60*/  UISETP.GE.AND UP0, UPT, UR42, 0x1, UPT ;  /* 0x000000012a00788c */ /* 0x000fe4000bf06270 */
[----:B------:R-:W-:Y:S01]  /*3d70*/  UISETP.NE.AND UP4, UPT, UR42, 0x1, UPT ;  /* 0x000000012a00788c */ /* 0x000fe2000bf85270 */
[----:B------:R-:W1:Y:S01]  /*3d80*/  LDCU.64 UR22, c[0x0][0xb28] ;  /* 0x00016500ff1677ac */ /* 0x000e620008000a00 */
[----:B------:R-:W-:Y:S02]  /*3d90*/  UISETP.NE.AND UP6, UPT, UR15, 0x1, UPT ;  /* 0x000000010f00788c */ /* 0x000fe4000bfc5270 */
[----:B------:R-:W-:Y:S02]  /*3da0*/  UISETP.NE.AND UP5, UPT, UR46, 0x1, UPT ;  /* 0x000000012e00788c */ /* 0x000fe4000bfa5270 */
[----:B------:R-:W-:-:S02]  /*3db0*/  UPRMT UR37, UR10, 0x654, UR37 ;  /* 0x000006540a257896 */ /* 0x000fc40008000025 */
[----:B------:R-:W-:Y:S02]  /*3dc0*/  USHF.R.U32.HI UR43, URZ, UR45, UR6 ;  /* 0x0000002dff2b7299 */ /* 0x000fe40008011606 */
[----:B------:R-:W-:Y:S02]  /*3dd0*/  UPRMT UR40, UR10, 0x654, UR33 ;  /* 0x000006540a287896 */ /* 0x000fe40008000021 */
[----:B------:R-:W-:Y:S02]  /*3de0*/  UPRMT UR39, UR10, 0x654, UR25 ;  /* 0x000006540a277896 */ /* 0x000fe40008000019 */
[----:B------:R-:W-:Y:S02]  /*3df0*/  UPRMT UR38, UR10, 0x654, UR17 ;  /* 0x000006540a267896 */ /* 0x000fe40008000011 */
[----:B---3--:R-:W-:Y:S02]  /*3e00*/  USHF.R.U32.HI UR41, URZ, UR49, UR41 ;  /* 0x00000031ff297299 */ /* 0x008fe40008011629 */
[----:B------:R-:W-:-:S11]  /*3e10*/  UISETP.NE.AND UP2, UPT, UR4, 0x1, UPT ;  /* 0x000000010400788c */ /* 0x000fd6000bf45270 */
.L_x_82:
[C---:B------:R-:W-:Y:S02]  /*3e20*/  LEA R12, R14.reuse, UR21, 0x3 ;  /* 0x000000150e0c7c11 */ /* 0x040fe4000f8e18ff */
[----:B------:R-:W-:Y:S02]  /*3e30*/  SHF.L.U32 R9, R13, 0x1f, RZ ;  /* 0x0000001f0d097819 */ /* 0x000fe400000006ff */
[----:B------:R-:W-:Y:S02]  /*3e40*/  LEA R10, R14, UR21, 0x4 ;  /* 0x000000150e0a7c11 */ /* 0x000fe4000f8e20ff */
[----:B--2---:R-:W2:Y:S02]  /*3e50*/  SYNCS.PHASECHK.TRANS64.TRYWAIT P0, [R12+URZ+0x80], R9 ;  /* 0x000080090c0075a7 */ /* 0x004ea400080011ff */
[----:B--2---:R-:W-:Y:S05]  /*3e60*/  @!P0 BRA `(.L_x_72) ;  /* 0x0000007c00448947 */ /* 0x004fea0003800000 */
.L_x_153:
[----:B--2---:R-:W2:Y:S01]  /*3e70*/  LDS.128 R8, [R10+0xf0] ;  /* 0x0000f0000a087984 */ /* 0x004ea20000000c00 */
[----:B------:R-:W-:Y:S01]  /*3e80*/  UISETP.GE.AND UP0, UPT, UR42, 0x1, UPT ;  /* 0x000000012a00788c */ /* 0x000fe2000bf06270 */
[----:B------:R-:W-:Y:S01]  /*3e90*/  @!PT LDS RZ, [RZ] ;  /* 0x00000000fffff984 */ /* 0x000fe20000000800 */
[----:B------:R-:W-:Y:S01]  /*3ea0*/  @!PT LDS RZ, [RZ] ;  /* 0x00000000fffff984 */ /* 0x000fe20000000800 */
[----:B------:R-:W-:Y:S01]  /*3eb0*/  @!PT LDS RZ, [RZ] ;  /* 0x00000000fffff984 */ /* 0x000fe20000000800 */
[----:B------:R-:W-:Y:S01]  /*3ec0*/  @!PT LDS RZ, [RZ] ;  /* 0x00000000fffff984 */ /* 0x000fe20000000800 */
[----:B------:R3:W-:Y:S06]  /*3ed0*/  MEMBAR.ALL.CTA ;  /* 0x0000000000007992 */ /* 0x0007ec0000008000 */
[----:B---3--:R-:W3:Y:S01]  /*3ee0*/  FENCE.VIEW.ASYNC.S ;  /* 0x00000000000073c6 */ /* 0x008ee20000000000 */
[----:B--2---:R-:W-:Y:S11]  /*3ef0*/  LOP3.LUT P0, RZ, R10, 0x1, RZ, 0xc0, !PT ;  /* 0x000000010aff7812 */ /* 0x004ff6000780c0ff */
[----:B------:R-:W-:Y:S02]  /*3f00*/  @!UPT UIADD3 URZ, UPT, UPT, URZ, URZ, URZ ;  /* 0x000000fffffff290 */ /* 0x000fe4000fffe0ff */
[----:B---3--:R-:W-:Y:S01]  /*3f10*/  VOTEU.ANY UP1, P0 ;  /* 0x0000000000ff7886 */ /* 0x008fe20000020100 */
[----:B------:R-:W-:Y:S11]  /*3f20*/  PLOP3.LUT P0, PT, PT, PT, UP1, 0x80, 0x8 ;  /* 0x000000000008781c */ /* 0x000ff60003f0f018 */
[----:B------:R-:W-:Y:S02]  /*3f30*/  @!UPT UIADD3 URZ, UPT, UPT, URZ, URZ, URZ ;  /* 0x000000fffffff290 */ /* 0x000fe4000fffe0ff */
[----:B------:R-:W-:Y:S02]  /*3f40*/  @P0 SHF.R.U32.HI R0, RZ, 0x10, R9 ;  /* 0x00000010ff000819 */ /* 0x000fe40000011609 */
[----:B------:R-:W-:Y:S02]  /*3f50*/  @P0 MOV R6, R8 ;  /* 0x0000000800060202 */ /* 0x000fe40000000f00 */
[----:B------:R-:W-:Y:S01]  /*3f60*/  @P0 R2UR UR4, R0 ;  /* 0x00000000000402ca */ /* 0x000fe200000e0000 */
[----:B------:R-:W-:Y:S01]  /*3f70*/  VIADD R0, R12, 0x90 ;  /* 0x000000900c007836 */ /* 0x000fe20000000000 */
[----:B------:R-:W-:Y:S02]  /*3f80*/  @P0 LOP3.LUT R8, R9, 0xffff, RZ, 0xc0, !PT ;  /* 0x0000ffff09080812 */ /* 0x000fe400078ec0ff */
[----:B------:R-:W-:Y:S02]  /*3f90*/  @P0 R2UR UR6, R6 ;  /* 0x00000000060602ca */ /* 0x000fe400000e0000 */
[----:B------:R-:W-:Y:S02]  /*3fa0*/  PRMT R0, RZ, 0x654, R0 ;  /* 0x00000654ff007816 */ /* 0x000fe40000000000 */
[----:B------:R-:W-:Y:S02]  /*3fb0*/  @P0 R2UR UR5, R8 ;  /* 0x00000000080502ca */ /* 0x000fe400000e0000 */
[----:B------:R2:W-:Y:S03]  /*3fc0*/  SYNCS.ARRIVE.TRANS64.RED.A1T0 RZ, [R0+URZ], RZ ;  /* 0x000000ff00ff79a7 */ /* 0x0005e600081004ff */
[----:B------:R-:W-:Y:S04]  /*3fd0*/  @UP1 UMOV UR29, UR4 ;  /* 0x00000004001d1c82 */ /* 0x000fe80008000000 */
[----:B------:R-:W-:Y:S04]  /*3fe0*/  @UP1 UMOV UR14, UR6 ;  /* 0x00000006000e1c82 */ /* 0x000fe80008000000 */
[----:B------:R-:W-:Y:S01]  /*3ff0*/  @UP1 UMOV UR13, UR5 ;  /* 0x00000005000d1c82 */ /* 0x000fe20008000000 */
[----:B------:R-:W-:Y:S05]  /*4000*/  BRA.U !UP0, `(.L_x_73) ;  /* 0x0000000108a47547 */ /* 0x000fea000b800000 */
[----:B------:R-:W-:Y:S02]  /*4010*/  UIMAD.WIDE.U32 UR18, UR13, UR47, URZ ;  /* 0x0000002f0d1272a5 */ /* 0x000fe4000f8e00ff */
[----:B------:R-:W-:Y:S02]  /*4020*/  UIMAD.WIDE.U32 UR26, UR14, UR44, URZ ;  /* 0x0000002c0e1a72a5 */ /* 0x000fe4000f8e00ff */
[----:B------:R-:W-:Y:S02]  /*4030*/  USEL UR4, UR30, UR41, !UP5 ;  /* 0x000000291e047287 */ /* 0x000fe4000e800000 */
[----:B------:R-:W-:Y:S02]  /*4040*/  USEL UR7, UR31, UR43, !UP6 ;  /* 0x0000002b1f077287 */ /* 0x000fe4000f000000 */
[----:B-1----:R-:W-:Y:S02]  /*4050*/  UIMAD.WIDE.U32 UR8, UR4, UR22, URZ ;  /* 0x00000016040872a5 */ /* 0x002fe4000f8e00ff */
[----:B------:R-:W-:Y:S01]  /*4060*/  UIMAD.WIDE.U32 UR10, UR7, UR22, URZ ;  /* 0x00000016070a72a5 */ /* 0x000fe2000f8e00ff */
[----:B------:R-:W-:Y:S02]  /*4070*/  UMOV UR5, UR19 ;  /* 0x0000001300057c82 */ /* 0x000fe40008000000 */
[----:B------:R-:W-:Y:S03]  /*4080*/  USHF.R.U32.HI UR6, URZ, UR49, UR5 ;  /* 0x00000031ff067299 */ /* 0x000fe60008011605 */
[----:B------:R-:W-:Y:S01]  /*4090*/  UMOV UR5, UR27 ;  /* 0x0000001b00057c82 */ /* 0x000fe20008000000 */
[----:B------:R-:W-:Y:S02]  /*40a0*/  USEL UR6, UR13, UR6, !UP5 ;  /* 0x000000060d067287 */ /* 0x000fe4000e800000 */
[----:B------:R-:W-:Y:S03]  /*40b0*/  USHF.R.U32.HI UR12, URZ, UR45, UR5 ;  /* 0x0000002dff0c7299 */ /* 0x000fe60008011605 */
[----:B------:R-:W-:Y:S02]  /*40c0*/  UMOV UR5, UR9 ;  /* 0x0000000900057c82 */ /* 0x000fe40008000000 */
[----:B------:R-:W-:Y:S03]  /*40d0*/  @UP4 USHF.R.U32.HI UR4, URZ, UR23, UR5 ;  /* 0x00000017ff044299 */ /* 0x000fe60008011605 */
[----:B------:R-:W-:Y:S01]  /*40e0*/  UMOV UR5, UR11 ;  /* 0x0000000b00057c82 */ /* 0x000fe20008000000 */
[----:B------:R-:W-:Y:S02]  /*40f0*/  UIMAD UR4, UR42, UR4, URZ ;  /* 0x000000042a0472a4 */ /* 0x000fe4000f8e02ff */
[----:B------:R-:W-:Y:S02]  /*4100*/  @UP4 USHF.R.U32.HI UR7, URZ, UR23, UR5 ;  /* 0x00000017ff074299 */ /* 0x000fe40008011605 */
[----:B------:R-:W-:Y:S02]  /*4110*/  UIMAD.WIDE.U32 UR10, UR6, UR22, URZ ;  /* 0x00000016060a72a5 */ /* 0x000fe4000f8e00ff */
[----:B------:R-:W-:Y:S02]  /*4120*/  USEL UR5, UR14, UR12, !UP6 ;  /* 0x0000000c0e057287 */ /* 0x000fe4000f000000 */
[----:B------:R-:W-:Y:S02]  /*4130*/  UIMAD UR8, UR42, UR7, URZ ;  /* 0x000000072a0872a4 */ /* 0x000fe4000f8e02ff */
[----:B------:R-:W-:Y:S03]  /*4140*/  UISETP.GE.AND UP0, UPT, UR6, UR4, UPT ;  /* 0x000000040600728c */ /* 0x000fe6000bf06270 */
[----:B------:R-:W-:Y:S01]  /*4150*/  UMOV UR4, UR11 ;  /* 0x0000000b00047c82 */ /* 0x000fe20008000000 */
[----:B------:R-:W-:Y:S02]  /*4160*/  UISETP.GE.OR UP0, UPT, UR5, UR8, UP0 ;  /* 0x000000080500728c */ /* 0x000fe40008706670 */
[----:B------:R-:W-:Y:S02]  /*4170*/  USHF.R.U32.HI UR4, URZ, UR23, UR4 ;  /* 0x00000017ff047299 */ /* 0x000fe40008011604 */
[----:B------:R-:W-:Y:S02]  /*4180*/  UIMAD.WIDE.U32 UR8, UR5, UR22, URZ ;  /* 0x00000016050872a5 */ /* 0x000fe4000f8e00ff */
[----:B------:R-:W-:Y:S04]  /*4190*/  USEL UR10, UR6, UR4, !UP4 ;  /* 0x00000004060a7287 */ /* 0x000fe8000e000000 */
[----:B------:R-:W-:Y:S01]  /*41a0*/  UIADD3 UR11, UPT, UPT, -UR10, URZ, URZ ;  /* 0x000000ff0a0b7290 */ /* 0x000fe2000fffe1ff */
[----:B------:R-:W-:Y:S02]  /*41b0*/  @!UP0 UMOV UR4, UR9 ;  /* 0x0000000900048c82 */ /* 0x000fe40008000000 */
[----:B------:R-:W-:Y:S02]  /*41c0*/  @!UP0 USHF.R.U32.HI UR4, URZ, UR23, UR4 ;  /* 0x00000017ff048299 */ /* 0x000fe40008011604 */
[----:B------:R-:W-:Y:S02]  /*41d0*/  UIMAD UR8, UR42, UR11, UR6 ;  /* 0x0000000b2a0872a4 */ /* 0x000fe4000f8e0206 */
[----:B------:R-:W-:Y:S04]  /*41e0*/  @!UP0 USEL UR4, UR5, UR4, !UP4 ;  /* 0x0000000405048287 */ /* 0x000fe8000e000000 */
[----:B------:R-:W-:Y:S02]  /*41f0*/  @!UP0 UIMAD UR8, UR7, UR8, UR4 ;  /* 0x00000008070882a4 */ /* 0x000fe4000f8e0204 */
[----:B------:R-:W-:Y:S02]  /*4200*/  @!UP0 UIADD3 UR9, UPT, UPT, UR10, -UR4, URZ ;  /* 0x800000040a098290 */ /* 0x000fe4000fffe0ff */
[----:B------:R-:W-:Y:S02]  /*4210*/  UIADD3 UR4, UPT, UPT, -UR5, URZ, URZ ;  /* 0x000000ff05047290 */ /* 0x000fe4000fffe1ff */
[----:B------:R-:W-:Y:S02]  /*4220*/  UIADD3 UR7, UPT, UPT, -UR6, URZ, URZ ;  /* 0x000000ff06077290 */ /* 0x000fe4000fffe1ff */
[----:B------:R-:W-:Y:S02]  /*4230*/  @!UP0 UIMAD UR6, UR9, UR42, UR5 ;  /* 0x0000002a090682a4 */ /* 0x000fe4000f8e0205 */
[----:B------:R-:W-:Y:S02]  /*4240*/  UIMAD UR14, UR15, UR4, UR14 ;  /* 0x000000040f0e72a4 */ /* 0x000fe4000f8e020e */
[----:B------:R-:W-:Y:S01]  /*4250*/  UIMAD UR13, UR46, UR7, UR13 ;  /* 0x000000072e0d72a4 */ /* 0x000fe2000f8e020d */
[----:B------:R-:W-:Y:S02]  /*4260*/  @!UP0 UMOV UR5, UR8 ;  /* 0x0000000800058c82 */ /* 0x000fe40008000000 */
[----:B------:R-:W-:Y:S02]  /*4270*/  UIMAD UR14, UR5, UR15, UR14 ;  /* 0x0000000f050e72a4 */ /* 0x000fe4000f8e020e */
[----:B------:R-:W-:Y:S11]  /*4280*/  UIMAD UR13, UR6, UR46, UR13 ;  /* 0x0000002e060d72a4 */ /* 0x000ff6000f8e020d */
[----:B------:R-:W-:Y:S01]  /*4290*/  @!UPT UIADD3 URZ, UPT, UPT, URZ, URZ, URZ ;  /* 0x000000fffffff290 */ /* 0x000fe2000fffe0ff */
.L_x_73:
[----:B------:R-:W3:Y:S01]  /*42a0*/  @!UP2 LDCU.128 UR8, c[0x0][0xb10] ;  /* 0x00016200ff08a7ac */ /* 0x000ee20008000c00 */
[C---:B------:R-:W-:Y:S02]  /*42b0*/  ISETP.NE.U32.AND P1, PT, R4.reuse, RZ, PT ;  /* 0x000000ff0400720c */ /* 0x040fe40003f25070 */
[----:B------:R-:W-:Y:S02]  /*42c0*/  ISETP.NE.U32.AND P0, PT, R4, RZ, PT ;  /* 0x000000ff0400720c */ /* 0x000fe40003f05070 */
[C---:B------:R-:W-:Y:S02]  /*42d0*/  ISETP.NE.AND.EX P1, PT, R5.reuse, RZ, PT, P1 ;  /* 0x000000ff0500720c */ /* 0x040fe40003f25310 */
[----:B------:R-:W-:Y:S01]  /*42e0*/  ISETP.NE.AND.EX P0, PT, R5, RZ, PT, P0 ;  /* 0x000000ff0500720c */ /* 0x000fe20003f05300 */
[----:B------:R-:W4:Y:S01]  /*42f0*/  @!UP2 LDCU UR5, c[0x0][0xb0c] ;  /* 0x00016180ff05a7ac */ /* 0x000f220008000800 */
[----:B------:R-:W-:Y:S01]  /*4300*/  SHF.L.U32 R9, R15, 0x1f, RZ ;  /* 0x0000001f0f097819 */ /* 0x000fe200000006ff */
[----:B------:R-:W-:Y:S02]  /*4310*/  USHF.L.U32 UR35, UR16, 0x7, URZ ;  /* 0x0000000710237899 */ /* 0x000fe400080006ff */
[----:B------:R-:W-:Y:S02]  /*4320*/  USHF.L.U32 UR34, UR20, 0x8, URZ ;  /* 0x0000000814227899 */ /* 0x000fe400080006ff */
[----:B---3--:R-:W-:Y:S07]  /*4330*/  UIMAD.WIDE.U32 UR6, UR14, UR8, URZ ;  /* 0x000000080e0672a5 */ /* 0x008fee000f8e00ff */
[----:B------:R-:W-:Y:S01]  /*4340*/  @!UP2 UMOV UR4, UR7 ;  /* 0x000000070004ac82 */ /* 0x000fe20008000000 */
[----:B----4-:R-:W-:Y:S02]  /*4350*/  @!UP2 UISETP.NE.AND UP0, UPT, UR5, 0x1, UPT ;  /* 0x000000010500a88c */ /* 0x010fe4000bf05270 */
[----:B------:R-:W-:Y:S02]  /*4360*/  @!UP2 USHF.R.U32.HI UR4, URZ, UR9, UR4 ;  /* 0x00000009ff04a299 */ /* 0x000fe40008011604 */
[----:B------:R-:W-:Y:S02]  /*4370*/  UIMAD.WIDE.U32 UR6, UR13, UR11, URZ ;  /* 0x0000000b0d0672a5 */ /* 0x000fe4000f8e00ff */
[----:B------:R-:W-:Y:S02]  /*4380*/  @!UP2 USEL UR8, UR14, UR4, !UP0 ;  /* 0x000000040e08a287 */ /* 0x000fe4000c000000 */
[----:B------:R-:W-:Y:S03]  /*4390*/  @!UP2 UISETP.NE.AND UP0, UPT, UR10, 0x1, UPT ;  /* 0x000000010a00a88c */ /* 0x000fe6000bf05270 */
[----:B------:R-:W-:Y:S02]  /*43a0*/  @!UP2 UMOV UR6, UR7 ;  /* 0x000000070006ac82 */ /* 0x000fe40008000000 */
[----:B------:R-:W3:Y:S02]  /*43b0*/  @!UP2 LDCU UR4, c[0x0][0xb20] ;  /* 0x00016400ff04a7ac */ /* 0x000ee40008000800 */
[----:B---3--:R-:W-:Y:S04]  /*43c0*/  @!UP2 USHF.R.U32.HI UR6, URZ, UR4, UR6 ;  /* 0x00000004ff06a299 */ /* 0x008fe80008011606 */
[----:B------:R-:W-:Y:S04]  /*43d0*/  @!UP2 USEL UR6, UR13, UR6, !UP0 ;  /* 0x000000060d06a287 */ /* 0x000fe8000c000000 */
[----:B------:R-:W-:Y:S02]  /*43e0*/  @!UP2 UIADD3 UR4, UPT, UPT, -UR8, UR6, URZ ;  /* 0x000000060804a290 */ /* 0x000fe4000fffe1ff */
[----:B------:R-:W-:Y:S02]  /*43f0*/  @!UP2 UIADD3 UR6, UPT, UPT, UR8, -UR6, URZ ;  /* 0x800000060806a290 */ /* 0x000fe4000fffe0ff */
[----:B------:R-:W-:Y:S02]  /*4400*/  @!UP2 UIMAD UR14, UR4, UR5, UR14 ;  /* 0x00000005040ea2a4 */ /* 0x000fe4000f8e020e */
[----:B------:R-:W-:Y:S01]  /*4410*/  @!UP2 UIMAD UR13, UR6, UR10, UR13 ;  /* 0x0000000a060da2a4 */ /* 0x000fe2000f8e020d */
[----:B------:R-:W-:Y:S11]  /*4420*/  BRA.U UP3, `(.L_x_74) ;  /* 0x0000000103107547 */ /* 0x000ff6000b800000 */
[----:B--2---:R-:W-:Y:S04]  /*4430*/  MOV R0, UR48 ;  /* 0x0000003000007c02 */ /* 0x004fe80008000f00 */
[----:B------:R-:W-:Y:S04]  /*4440*/  SHF.L.U32 R11, R0, 0x1f, RZ ;  /* 0x0000001f000b7819 */ /* 0x000fe800000006ff */
[----:B------:R-:W2:Y:S02]  /*4450*/  SYNCS.PHASECHK.TRANS64.TRYWAIT P2, [UR21+0x78], R11 ;  /* 0x0000780bff0075a7 */ /* 0x000ea40008041115 */
[----:B--2---:R-:W-:Y:S05]  /*4460*/  @!P2 BRA `(.L_x_75) ;  /* 0x0000007400d8a947 */ /* 0x004fea0003800000 */
.L_x_74:
[----:B------:R-:W-:Y:S05]  /*4470*/  @!P1 BRA `(.L_x_76) ;  /* 0x0000000000309947 */ /* 0x000fea0003800000 */
[----:B------:R-:W-:Y:S01]  /*4480*/  ISETP.NE.U32.AND P1, PT, R2, RZ, PT ;  /* 0x000000ff0200720c */ /* 0x000fe20003f25070 */
[----:B------:R-:W3:Y:S01]  /*4490*/  LDCU.64 UR4, c[0x0][0x358] ;  /* 0x00006b00ff0477ac */ /* 0x000ee20008000a00 */
[----:B------:R-:W-:Y:S02]  /*44a0*/  IMAD.MOV.U32 R158, RZ, RZ, 0x1 ;  /* 0x00000001ff9e7424 */ /* 0x000fe400078e00ff */
[----:B------:R-:W-:Y:S11]  /*44b0*/  ISETP.NE.AND.EX P1, PT, R3, RZ, PT, P1 ;  /* 0x000000ff0300720c */ /* 0x000ff60003f25310 */
[----:B------:R-:W-:Y:S02]  /*44c0*/  @!UPT UIADD3 URZ, UPT, UPT, URZ, URZ, URZ ;  /* 0x000000fffffff290 */ /* 0x000fe4000fffe0ff */
[----:B--2---:R-:W2:Y:S01]  /*44d0*/  @P1 LDC.64 R10, c[0x0][0x888] ;  /* 0x00022200ff0a1b82 */ /* 0x004ea20000000a00 */
[----:B------:R-:W-:Y:S04]  /*44e0*/  @P1 IMAD R0, R4, UR36, RZ ;  /* 0x0000002404001c24 */ /* 0x000fe8000f8e02ff */
[----:B--2---:R-:W-:Y:S04]  /*44f0*/  @P1 IMAD.WIDE R10, R0, 0x4, R10 ;  /* 0x00000004000a1825 */ /* 0x004fe800078e020a */
[----:B------:R-:W-:Y:S01]  /*4500*/  HFMA2 R0, -RZ, RZ, 0, 5.9604644775390625e-08 ;  /* 0x00000001ff007431 */ /* 0x000fe200000001ff */
[----:B---3-5:R3:W5:Y:S04]  /*4510*/  @P1 LDG.E R73, desc[UR4][R10.64] ;  /* 0x000000040a491981 */ /* 0x028768000c1e1900 */
[----:B------:R-:W-:Y:S01]  /*4520*/  @!P1 PRMT R158, R0, 0x7610, R158 ;  /* 0x00007610009e9816 */ /* 0x000fe2000000009e */
[----:B---3--:R-:W4:Y:S06]  /*4530*/  @!P1 LDC R73, c[0x0][0x880] ;  /* 0x00022000ff499b82 */ /* 0x008f2c0000000800 */
.L_x_76:
[----:B----45:R-:W-:Y:S01]  /*4540*/  @!P0 FSETP.EQ.AND P1, PT, R73, RZ, PT ;  /* 0x000000ff4900820b */ /* 0x030fe20003f22000 */
[----:B------:R-:W-:Y:S01]  /*4550*/  @!UPT UIADD3 URZ, UPT, UPT, URZ, URZ, URZ ;  /* 0x000000fffffff290 */ /* 0x000fe2000fffe0ff */
[----:B------:R-:W-:Y:S11]  /*4560*/  @!P0 BRA `(.L_x_77) ;  /* 0x0000000000188947 */ /* 0x000ff60003800000 */
[----:B------:R-:W-:Y:S02]  /*4570*/  LOP3.LUT P0, RZ, R158, 0xff, RZ, 0xc0, !PT ;  /* 0x000000ff9eff7812 */ /* 0x000fe4000780c0ff */
[----:B------:R-:W-:Y:S04]  /*4580*/  ISETP.NE.U32.AND P1, PT, R2, RZ, PT ;  /* 0x000000ff0200720c */ /* 0x000fe80003f25070 */
[----:B------:R-:W-:Y:S04]  /*4590*/  ISETP.NE.AND.EX P1, PT, R3, RZ, PT, P1 ;  /* 0x000000ff0300720c */ /* 0x000fe80003f25310 */
[----:B------:R-:W-:Y:S03]  /*45a0*/  PLOP3.LUT P1, PT, P1, PT, PT, 0x8, 0x80 ;  /* 0x000000000080781c */ /* 0x000fe60000f2e170 */
[----:B------:R-:W-:Y:S11]  /*45b0*/  @P0 FSETP.EQ.AND P1, PT, R73, RZ, PT ;  /* 0x000000ff4900020b */ /* 0x000ff60003f22000 */
[----:B------:R-:W-:Y:S02]  /*45c0*/  @!UPT UIADD3 URZ, UPT, UPT, URZ, URZ, URZ ;  /* 0x000000fffffff290 */ /* 0x000fe4000fffe0ff */
.L_x_77:
[----:B------:R-:W3:Y:S01]  /*45d0*/  SYNCS.PHASECHK.TRANS64.TRYWAIT P2, [UR21+0x50], R9 ;  /* 0x00005009ff0075a7 */ /* 0x000ee20008041115 */
[----:B------:R-:W-:Y:S04]  /*45e0*/  ELECT P0, URZ, PT ;  /* 0x0000000000ff782f */ /* 0x000fe80003800000 */
[----:B------:R-:W-:Y:S11]  /*45f0*/  PLOP3.LUT P1, PT, P1, P0, PT, 0xf2, 0x2f ;  /* 0x00000000002f781c */ /* 0x000ff60000f21e72 */
[----:B------:R-:W-:Y:S02]  /*4600*/  @!UPT UIADD3 URZ, UPT, UPT, URZ, URZ, URZ ;  /* 0x000000fffffff290 */ /* 0x000fe4000fffe0ff */
[----:B------:R-:W-:Y:S05]  /*4610*/  @!P1 IADD3 R8, P0, PT, R16, 0x580, RZ ;  /* 0x0000058010089810 */ /* 0x000fea0007f1e0ff */
[----:B------:R-:W-:Y:S01]  /*4620*/  @!P1 IMAD.X R6, RZ, RZ, R17, P0 ;  /* 0x000000ffff069224 */ /* 0x000fe200000e0611 */
[----:B---3--:R-:W-:Y:S07]  /*4630*/  @!P2 BRA `(.L_x_78) ;  /* 0x00000074007ca947 */ /* 0x008fee0003800000 */
.L_x_156:
[----:B------:R-:W-:Y:S01]  /*4640*/  @!P1 R2UR UR5, R8 ;  /* 0x00000000080592ca */ /* 0x000fe200000e0000 */
[----:B------:R-:W-:Y:S01]  /*4650*/  VOTEU.ALL UP0, P1 ;  /* 0x0000000000ff7886 */ /* 0x000fe20000800000 */
[----:B------:R-:W-:Y:S01]  /*4660*/  @!P1 R2UR UR4, R6 ;  /* 0x00000000060492ca */ /* 0x000fe200000e0000 */
[----:B--2---:R-:W-:Y:S01]  /*4670*/  @!P1 IMAD.MOV.U32 R0, RZ, RZ, 0x2000 ;  /* 0x00002000ff009424 */ /* 0x004fe200078e00ff */
[----:B------:R-:W-:Y:S01]  /*4680*/  UMOV UR6, 0x0 ;  /* 0x0000000000067882 */ /* 0x000fe20000000000 */
[----:B------:R-:W-:Y:S01]  /*4690*/  UMOV UR7, 0x10000000 ;  /* 0x1000000000077882 */ /* 0x000fe20000000000 */
[----:B------:R-:W-:Y:S01]  /*46a0*/  @!UP0 UIADD3 UR32, UPT, UPT, UR21, 0x200, URZ ;  /* 0x0000020015208890 */ /* 0x000fe2000fffe0ff */
[----:B------:R-:W-:Y:S01]  /*46b0*/  @!P1 IADD3 R8, P0, PT, R16, 0x580, RZ ;  /* 0x0000058010089810 */ /* 0x000fe20007f1e0ff */
[----:B------:R-:W-:Y:S04]  /*46c0*/  VOTEU.ALL UP0, P1 ;  /* 0x0000000000ff7886 */ /* 0x000fe80000800000 */
[----:B------:R-:W-:Y:S02]  /*46d0*/  @!P1 IMAD.X R6, RZ, RZ, R17, P0 ;  /* 0x000000ffff069224 */ /* 0x000fe400000e0611 */
[----:B------:R-:W-:Y:S02]  /*46e0*/  IMAD.U32 R10, RZ, RZ, UR5 ;  /* 0x00000005ff0a7e24 */ /* 0x000fe4000f8e00ff */
[----:B------:R-:W-:Y:S03]  /*46f0*/  IMAD.U32 R11, RZ, RZ, UR4 ;  /* 0x00000004ff0b7e24 */ /* 0x000fe6000f8e00ff */
[----:B------:R-:W-:Y:S02]  /*4700*/  @!P1 R2UR UR4, R10 ;  /* 0x000000000a0492ca */ /* 0x000fe400000e0000 */
[----:B------:R-:W-:Y:S11]  /*4710*/  @!P1 R2UR UR5, R11 ;  /* 0x000000000b0592ca */ /* 0x000ff600000e0000 */
[----:B------:R-:W-:Y:S02]  /*4720*/  @!UPT UIADD3 URZ, UPT, UPT, URZ, URZ, URZ ;  /* 0x000000fffffff290 */ /* 0x000fe4000fffe0ff */
[----:B------:R2:W-:Y:S01]  /*4730*/  @!UP0 UTMALDG.3D [UR32], [UR4], desc[UR6] ;  /* 0x00000620040085b4 */ /* 0x0005e20008011000 */
[----:B------:R2:W-:Y:S01]  /*4740*/  @!P1 SYNCS.ARRIVE.TRANS64.RED.A0TR RZ, [UR21+0x30], R0 ;  /* 0x00003000ffff99a7 */ /* 0x0005e20008300415 */
[----:B------:R-:W-:Y:S01]  /*4750*/  SYNCS.ARRIVE.TRANS64.RED.A1T0 RZ, [UR40], RZ ;  /* 0x000000ffffff79a7 */ /* 0x000fe20008100428 */
[----:B------:R-:W3:Y:S02]  /*4760*/  SYNCS.PHASECHK.TRANS64.TRYWAIT P2, [UR21+0x58], R9 ;  /* 0x00005809ff0075a7 */ /* 0x000ee40008041115 */
[----:B--23--:R-:W-:Y:S05]  /*4770*/  @!P2 BRA `(.L_x_79) ;  /* 0x000000740044a947 */ /* 0x00cfea0003800000 */
.L_x_158:
        /* <DEDUP_REMOVED lines=8> */
[----:B------:R-:W-:Y:S01]  /*4800*/  @!UP0 UIADD3 UR24, UPT, UPT, UR21, 0x2200, URZ ;  /* 0x0000220015188890 */ /* 0x000fe2000fffe0ff */
[----:B------:R-:W-:Y:S01]  /*4810*/  VOTEU.ALL UP0, P1 ;  /* 0x0000000000ff7886 */ /* 0x000fe20000800000 */
[----:B------:R-:W-:Y:S01]  /*4820*/  UMOV UR27, UR35 ;  /* 0x00000023001b7c82 */ /* 0x000fe20008000000 */
[----:B------:R-:W-:Y:S02]  /*4830*/  UMOV UR28, UR36 ;  /* 0x00000024001c7c82 */ /* 0x000fe40008000000 */
[----:B------:R-:W-:Y:S02]  /*4840*/  IMAD.U32 R10, RZ, RZ, UR5 ;  /* 0x00000005ff0a7e24 */ /* 0x000fe4000f8e00ff */
[----:B------:R-:W-:Y:S02]  /*4850*/  IMAD.U32 R11, RZ, RZ, UR4 ;  /* 0x00000004ff0b7e24 */ /* 0x000fe4000f8e00ff */
[----:B------:R-:W-:Y:S01]  /*4860*/  @!P1 IMAD.X R6, RZ, RZ, R17, P0 ;  /* 0x000000ffff069224 */ /* 0x000fe200000e0611 */
        /* <DEDUP_REMOVED lines=8> */
.L_x_160:
[----:B------:R-:W-:Y:S01]  /*48f0*/  @!P1 R2UR UR5, R8 ;  /* 0x00000000080592ca */ /* 0x000fe200000e0000 */
[----:B------:R-:W-:Y:S01]  /*4900*/  VOTEU.ALL UP0, P1 ;  /* 0x0000000000ff7886 */ /* 0x000fe20000800000 */
[----:B------:R-:W-:Y:S01]  /*4910*/  @!P1 R2UR UR4, R6 ;  /* 0x00000000060492ca */ /* 0x000fe200000e0000 */
[----:B--2---:R-:W-:Y:S01]  /*4920*/  @!P1 IMAD.MOV.U32 R0, RZ, RZ, 0x2000 ;  /* 0x00002000ff009424 */ /* 0x004fe200078e00ff */
[----:B------:R-:W-:Y:S01]  /*4930*/  UMOV UR6, 0x0 ;  /* 0x0000000000067882 */ /* 0x000fe20000000000 */
[----:B------:R-:W-:Y:S01]  /*4940*/  UMOV UR7, 0x10000000 ;  /* 0x1000000000077882 */ /* 0x000fe20000000000 */
[----:B------:R-:W-:Y:S01]  /*4950*/  @!UP0 UIADD3 UR18, UPT, UPT, UR34, 0x80, URZ ;  /* 0x0000008022128890 */ /* 0x000fe2000fffe0ff */
[----:B------:R-:W-:Y:S01]  /*4960*/  VIADD R14, R14, 0x1 ;  /* 0x000000010e0e7836 */ /* 0x000fe20000000000 */
[----:B------:R-:W-:Y:S01]  /*4970*/  @!UP0 UIADD3 UR16, UPT, UPT, UR21, 0x4200, URZ ;  /* 0x0000420015108890 */ /* 0x000fe2000fffe0ff */
[----:B------:R-:W-:Y:S01]  /*4980*/  VOTEU.ALL UP0, P1 ;  /* 0x0000000000ff7886 */ /* 0x000fe20000800000 */
[----:B------:R-:W-:Y:S01]  /*4990*/  UMOV UR19, UR35 ;  /* 0x0000002300137c82 */ /* 0x000fe20008000000 */
[----:B------:R-:W-:Y:S02]  /*49a0*/  UMOV UR20, UR36 ;  /* 0x0000002400147c82 */ /* 0x000fe40008000000 */
        /* <DEDUP_REMOVED lines=10> */
.L_x_162:
[----:B------:R-:W-:Y:S01]  /*4a50*/  @!P1 IADD3 R6, P0, PT, R16, 0x580, RZ ;  /* 0x0000058010069810 */ /* 0x000fe20007f1e0ff */
[----:B------:R-:W-:Y:S01]  /*4a60*/  VOTEU.ALL UP0, P1 ;  /* 0x0000000000ff7886 */ /* 0x000fe20000800000 */
[----:B------:R-:W-:Y:S01]  /*4a70*/  UMOV UR6, 0x0 ;  /* 0x0000000000067882 */ /* 0x000fe20000000000 */
[----:B------:R-:W-:Y:S01]  /*4a80*/  UMOV UR7, 0x10000000 ;  /* 0x1000000000077882 */ /* 0x000fe20000000000 */
[----:B------:R-:W-:Y:S01]  /*4a90*/  @!P1 R2UR UR5, R6 ;  /* 0x00000000060592ca */ /* 0x000fe200000e0000 */
[----:B--2---:R-:W-:Y:S01]  /*4aa0*/  @!P1 IMAD.X R0, RZ, RZ, R17, P0 ;  /* 0x000000ffff009224 */ /* 0x004fe200000e0611 */
[----:B------:R-:W-:Y:S01]  /*4ab0*/  @!UP0 UIADD3 UR10, UPT, UPT, UR34, 0xc0, URZ ;  /* 0x000000c0220a8890 */ /* 0x000fe2000fffe0ff */
[----:B------:R-:W-:Y:S01]  /*4ac0*/  R2UR UR16, R160 ;  /* 0x00000000a01072ca */ /* 0x000fe200000e0000 */
[----:B------:R-:W-:Y:S01]  /*4ad0*/  @!UP0 UIADD3 UR8, UPT, UPT, UR21, 0x6200, URZ ;  /* 0x0000620015088890 */ /* 0x000fe2000fffe0ff */
[----:B------:R-:W-:Y:S01]  /*4ae0*/  ISETP.NE.AND P0, PT, R14, 0x2, PT ;  /* 0x000000020e00780c */ /* 0x000fe20003f05270 */
[----:B------:R-:W-:Y:S01]  /*4af0*/  @!UP0 UIADD3 UR9, UPT, UPT, UR21, 0x48, URZ ;  /* 0x0000004815098890 */ /* 0x000fe2000fffe0ff */
[----:B------:R-:W-:Y:S01]  /*4b00*/  @!P1 R2UR UR4, R0 ;  /* 0x00000000000492ca */ /* 0x000fe200000e0000 */
[----:B------:R-:W-:Y:S01]  /*4b10*/  VOTEU.ALL UP0, P1 ;  /* 0x0000000000ff7886 */ /* 0x000fe20000800000 */
[----:B------:R-:W-:Y:S01]  /*4b20*/  UMOV UR11, UR35 ;  /* 0x00000023000b7c82 */ /* 0x000fe20008000000 */
[----:B------:R-:W-:Y:S01]  /*4b30*/  UMOV UR12, UR36 ;  /* 0x00000024000c7c82 */ /* 0x000fe20008000000 */
[----:B------:R-:W-:Y:S01]  /*4b40*/  SEL R0, RZ, 0x1, P0 ;  /* 0x00000001ff007807 */ /* 0x000fe20000000000 */
[----:B------:R-:W-:Y:S01]  /*4b50*/  UIADD3 UR20, UPT, UPT, UR13, UR59, URZ ;  /* 0x0000003b0d147290 */ /* 0x000fe2000fffe0ff */
[----:B------:R-:W-:Y:S01]  /*4b60*/  IMAD.U32 R8, RZ, RZ, UR5 ;  /* 0x00000005ff087e24 */ /* 0x000fe2000f8e00ff */
[----:B------:R-:W-:Y:S01]  /*4b70*/  LOP3.LUT R15, R15, 0x1, RZ, 0x3c, !PT ;  /* 0x000000010f0f7812 */ /* 0x000fe200078e3cff */
[----:B------:R-:W-:Y:S01]  /*4b80*/  UPLOP3.LUT UP3, UPT, UPT, UPT, UPT, 0x80, 0x8 ;  /* 0x000000000008789c */ /* 0x000fe20003f6f070 */
[----:B------:R-:W-:Y:S01]  /*4b90*/  LOP3.LUT R13, R13, R0, RZ, 0x3c, !PT ;  /* 0x000000000d0d7212 */ /* 0x000fe200078e3cff */
[----:B------:R-:W-:Y:S01]  /*4ba0*/  UIADD3 UR16, UPT, UPT, UR14, UR16, URZ ;  /* 0x000000100e107290 */ /* 0x000fe2000fffe0ff */
[----:B------:R-:W-:Y:S01]  /*4bb0*/  SEL R14, R14, RZ, P0 ;  /* 0x000000ff0e0e7207 */ /* 0x000fe20000000000 */
[----:B------:R-:W-:Y:S01]  /*4bc0*/  UMOV UR36, UR29 ;  /* 0x0000001d00247c82 */ /* 0x000fe20008000000 */
[----:B------:R-:W-:Y:S01]  /*4bd0*/  IMAD.U32 R9, RZ, RZ, UR4 ;  /* 0x00000004ff097e24 */ /* 0x000fe2000f8e00ff */
[----:B------:R-:W-:Y:S04]  /*4be0*/  @!P1 R2UR UR4, R8 ;  /* 0x00000000080492ca */ /* 0x000fe800000e0000 */
[----:B------:R-:W-:Y:S11]  /*4bf0*/  @!P1 R2UR UR5, R9 ;  /* 0x00000000090592ca */ /* 0x000ff600000e0000 */
[----:B------:R-:W-:Y:S02]  /*4c00*/  @!UPT UIADD3 URZ, UPT, UPT, URZ, URZ, URZ ;  /* 0x000000fffffff290 */ /* 0x000fe4000fffe0ff */
[----:B------:R2:W-:Y:S01]  /*4c10*/  @!UP0 UTMALDG.3D [UR8], [UR4], desc[UR6] ;  /* 0x00000608040085b4 */ /* 0x0005e20008011000 */
[----:B------:R2:W-:Y:S01]  /*4c20*/  @!P1 SYNCS.ARRIVE.TRANS64.RED.A0TR RZ, [UR21+0x48], R7 ;  /* 0x00004807ffff99a7 */ /* 0x0005e20008300415 */
[----:B------:R-:W-:Y:S01]  /*4c30*/  SYNCS.ARRIVE.TRANS64.RED.A1T0 RZ, [UR37], RZ ;  /* 0x000000ffffff79a7 */ /* 0x000fe20008100425 */
[----:B------:R-:W-:Y:S05]  /*4c40*/  BRA.U UP1, `(.L_x_82) ;  /* 0xfffffff101747547 */ /* 0x000fea000b83ffff */
[----:B------:R-:W-:-:S04]  /*4c50*/  SHF.L.U32 R3, R15, 0x1f, RZ ;  /* 0x0000001f0f037819 */ /* 0x000fc800000006ff */
[----:B------:R-:W3:Y:S02]  /*4c60*/  SYNCS.PHASECHK.TRANS64.TRYWAIT P0, [UR21+0x50], R3 ;  /* 0x00005003ff0075a7 */ /* 0x000ee40008001115 */
[----:B---3--:R-:W-:Y:S05]  /*4c70*/  @!P0 BRA `(.L_x_83) ;  /* 0x00000070004c8947 */ /* 0x008fea0003800000 */
.L_x_164:
[----:B------:R-:W4:Y:S02]  /*4c80*/  SYNCS.PHASECHK.TRANS64.TRYWAIT P0, [UR21+0x58], R3 ;  /* 0x00005803ff0075a7 */ /* 0x000f240008001115 */
[----:B----4-:R-:W-:Y:S05]  /*4c90*/  @!P0 BRA `(.L_x_84) ;  /* 0x00000070005c8947 */ /* 0x010fea0003800000 */
.L_x_166:
[----:B------:R-:W4:Y:S02]  /*4ca0*/  SYNCS.PHASECHK.TRANS64.TRYWAIT P0, [UR21+0x60], R3 ;  /* 0x00006003ff0075a7 */ /* 0x000f240008001115 */
[----:B----4-:R-:W-:Y:S05]  /*4cb0*/  @!P0 BRA `(.L_x_85) ;  /* 0x00000070006c8947 */ /* 0x010fea0003800000 */
.L_x_168:
[----:B---3--:R-:W-:-:S07]  /*4cc0*/  MOV R0, UR21 ;  /* 0x0000001500007c02 */ /* 0x008fce0008000f00 */
.L_x_86:
[----:B---3--:R-:W-:-:S04]  /*4cd0*/  SHF.L.U32 R3, R15, 0x1f, RZ ;  /* 0x0000001f0f037819 */ /* 0x008fc800000006ff */
[----:B------:R3:W4:Y:S03]  /*4ce0*/  SYNCS.PHASECHK.TRANS64.TRYWAIT P0, [R0+URZ+0x68], R3 ;  /* 0x00006803000075a7 */ /* 0x00072600080011ff */
[----:B----4-:R-:W-:Y:S05]  /*4cf0*/  @!P0 NANOSLEEP.SYNCS 0x989680 ;  /* 0x009896800000895d */ /* 0x010fea0003900000 */
[----:B------:R-:W4:Y:S02]  /*4d00*/  @!P0 SYNCS.PHASECHK.TRANS64 P0, [R0+URZ+0x68], R3 ;  /* 0x00006803000085a7 */ /* 0x000f2400080010ff */
[----:B-12-4-:R-:W-:Y:S05]  /*4d10*/  @P0 EXIT ;  /* 0x000000000000094d */ /* 0x016fea0003800000 */
[----:B------:R-:W-:Y:S05]  /*4d20*/  BRA `(.L_x_86) ;  /* 0xfffffffc00e87947 */ /* 0x000fea000383ffff */
.L_x_71:
[----:B------:R-:W-:-:S06]  /*4d30*/  UISETP.GE.AND UP0, UPT, UR17, 0x4, UPT ;  /* 0x000000041100788c */ /* 0x000fcc000bf06270 */
[----:B------:R-:W-:-:S13]  /*4d40*/  PLOP3.LUT P0, PT, PT, PT, UP0, 0x80, 0x8 ;  /* 0x000000000008781c */ /* 0x000fda0003f0f008 */
[----:B------:R-:W-:Y:S05]  /*4d50*/  @!P0 EXIT ;  /* 0x000000000000894d */ /* 0x000fea0003800000 */
[----:B------:R-:W1:Y:S08]  /*4d60*/  S2UR UR4, SR_CgaCtaId ;  /* 0x00000000000479c3 */ /* 0x000e700000008800 */
[----:B------:R-:W-:Y:S01]  /*4d70*/  BAR.SYNC.DEFER_BLOCKING 0x6, 0xa0 ;  /* 0x0182800000007b1d */ /* 0x000fe20000010000 */
[C---:B------:R-:W-:Y:S01]  /*4d80*/  IMAD.SHL.U32 R4, R170.reuse, 0x40, RZ ;  /* 0x00000040aa047824 */ /* 0x040fe200078e00ff */
[C---:B------:R-:W-:Y:S01]  /*4d90*/  LOP3.LUT R174, R170.reuse, 0x60, RZ, 0xc0, !PT ;  /* 0x00000060aaae7812 */ /* 0x040fe200078ec0ff */
[C---:B------:R-:W-:Y:S01]  /*4da0*/  IMAD.SHL.U32 R137, R170.reuse, 0x8, RZ ;  /* 0x00000008aa897824 */ /* 0x040fe200078e00ff */
[C---:B------:R-:W-:Y:S01]  /*4db0*/  LOP3.LUT R172, R170.reuse, 0x2, RZ, 0xc0, !PT ;  /* 0x00000002aaac7812 */ /* 0x040fe200078ec0ff */
[----:B------:R-:W-:Y:S01]  /*4dc0*/  IMAD.U32 R69, R170, 0x10000, RZ ;  /* 0x00010000aa457824 */ /* 0x000fe200078e00ff */
[----:B------:R-:W-:-:S02]  /*4dd0*/  UMOV UR44, 0x400 ;  /* 0x00000400002c7882 */ /* 0x000fc40000000000 */
[----:B------:R-:W2:Y:S01]  /*4de0*/  LDC.64 R156, c[0x0][0x8b0] ;  /* 0x00022c00ff9c7b82 */ /* 0x000ea20000000a00 */
[----:B------:R-:W-:Y:S01]  /*4df0*/  LOP3.LUT R6, R4, 0x180, RZ, 0xc0, !PT ;  /* 0x0000018004067812 */ /* 0x000fe200078ec0ff */
[----:B------:R-:W-:Y:S01]  /*4e00*/  HFMA2 R162, -RZ, RZ, 0, 0 ;  /* 0x00000000ffa27431 */ /* 0x000fe200000001ff */
[----:B------:R-:W-:Y:S01]  /*4e10*/  LOP3.LUT R170, R170, 0x4, RZ, 0xc0, !PT ;  /* 0x00000004aaaa7812 */ /* 0x000fe200078ec0ff */
[----:B------:R-:W-:Y:S01]  /*4e20*/  IMAD.MOV.U32 R68, RZ, RZ, RZ ;  /* 0x000000ffff447224 */ /* 0x000fe200078e00ff */
[----:B------:R-:W-:Y:S01]  /*4e30*/  LOP3.LUT R137, R6, 0x30, R137, 0xf8, !PT ;  /* 0x0000003006897812 */ /* 0x000fe200078ef889 */
[----:B------:R-:W-:Y:S01]  /*4e40*/  IMAD.MOV.U32 R168, RZ, RZ, RZ ;  /* 0x000000ffffa87224 */ /* 0x000fe200078e00ff */
[----:B------:R-:W-:Y:S01]  /*4e50*/  LOP3.LUT R69, R69, 0x600000, RZ, 0xc0, !PT ;  /* 0x0060000045457812 */ /* 0x000fe200078ec0ff */
[----:B------:R-:W3:Y:S01]  /*4e60*/  LDC.64 R138, c[0x0][0x8a8] ;  /* 0x00022a00ff8a7b82 */ /* 0x000ee20000000a00 */
[----:B------:R-:W-:Y:S02]  /*4e70*/  LOP3.LUT R137, R137, 0x1e40, R4, 0xf8, !PT ;  /* 0x00001e4089897812 */ /* 0x000fe400078ef804 */
[----:B------:R-:W-:Y:S01]  /*4e80*/  CS2R R166, SRZ ;  /* 0x0000000000a67805 */ /* 0x000fe2000001ff00 */
[----:B------:R-:W-:Y:S01]  /*4e90*/  IMAD.MOV.U32 R165, RZ, RZ, RZ ;  /* 0x000000ffffa57224 */ /* 0x000fe200078e00ff */
[----:B------:R-:W-:Y:S01]  /*4ea0*/  IADD3 R169, PT, PT, -R170, 0x2, RZ ;  /* 0x00000002aaa97810 */ /* 0x000fe20007ffe1ff */
[----:B------:R-:W-:Y:S01]  /*4eb0*/  IMAD.MOV R163, RZ, RZ, -R170 ;  /* 0x000000ffffa37224 */ /* 0x000fe200078e0aaa */
[----:B------:R-:W-:Y:S01]  /*4ec0*/  IADD3 R164, PT, PT, -R172, RZ, RZ ;  /* 0x000000ffaca47210 */ /* 0x000fe20007ffe1ff */
[----:B------:R-:W4:Y:S01]  /*4ed0*/  LDCU UR57, c[0x0][0x370] ;  /* 0x00006e00ff3977ac */ /* 0x000f220008000800 */
[----:B-1----:R-:W-:Y:S01]  /*4ee0*/  ULEA UR44, UR4, UR44, 0x18 ;  /* 0x0000002c042c7291 */ /* 0x002fe2000f8ec0ff */
[----:B------:R-:W1:Y:S03]  /*4ef0*/  LDCU.64 UR62, c[0x0][0x348] ;  /* 0x00006900ff3e77ac */ /* 0x000e660008000a00 */
[----:B------:R-:W-:-:S02]  /*4f00*/  UIADD3 UR4, UPT, UPT, UR44, 0x8200, URZ ;  /* 0x000082002c047890 */ /* 0x000fc4000fffe0ff */
[----:B------:R-:W-:Y:S01]  /*4f10*/  VIADD R171, R137, UR44 ;  /* 0x0000002c89ab7c36 */ /* 0x000fe20008000000 */
[----:B------:R-:W-:Y:S02]  /*4f20*/  UIADD3 UR5, UPT, UPT, UR44, 0x200, URZ ;  /* 0x000002002c057890 */ /* 0x000fe4000fffe0ff */
[----:B------:R-:W4:Y:S01]  /*4f30*/  LDS R0, [UR44+0x110] ;  /* 0x0001102cff007984 */ /* 0x000f220008000800 */
[----:B------:R-:W1:Y:S01]  /*4f40*/  LDCU UR43, c[0x0][0xb0c] ;  /* 0x00016180ff2b77ac */ /* 0x000e620008000800 */
[----:B------:R-:W-:Y:S01]  /*4f50*/  VIADD R171, R171, 0x200 ;  /* 0x00000200abab7836 */ /* 0x000fe20000000000 */
[----:B------:R-:W-:Y:S01]  /*4f60*/  MOV R173, UR4 ;  /* 0x0000000400ad7c02 */ /* 0x000fe20008000f00 */
[----:B------:R-:W-:Y:S01]  /*4f70*/  IMAD.U32 R175, RZ, RZ, UR5 ;  /* 0x00000005ffaf7e24 */ /* 0x000fe2000f8e00ff */
[----:B------:R-:W1:Y:S01]  /*4f80*/  LDCU UR39, c[0x0][0xb30] ;  /* 0x00016600ff2777ac */ /* 0x000e620008000800 */
[----:B------:R-:W1:Y:S01]  /*4f90*/  LDCU.64 UR46, c[0x0][0x888] ;  /* 0x00011100ff2e77ac */ /* 0x000e620008000a00 */
[----:B------:R-:W1:Y:S01]  /*4fa0*/  LDCU.64 UR40, c[0x0][0xb28] ;  /* 0x00016500ff2877ac */ /* 0x000e620008000a00 */
[----:B------:R-:W1:Y:S01]  /*4fb0*/  LDCU.64 UR60, c[0x0][0x890] ;  /* 0x00011200ff3c77ac */ /* 0x000e620008000a00 */
[----:B------:R-:W1:Y:S01]  /*4fc0*/  LDCU.128 UR52, c[0x0][0xb10] ;  /* 0x00016200ff3477ac */ /* 0x000e620008000c00 */
[----:B------:R-:W1:Y:S02]  /*4fd0*/  LDCU UR56, c[0x0][0x374] ;  /* 0x00006e80ff3877ac */ /* 0x000e640008000800 */
[----:B-1234-:R-:W-:-:S07]  /*4fe0*/  IADD3 R69, PT, PT, R0, R69, RZ ;  /* 0x0000004500457210 */ /* 0x01efce0007ffe0ff */
.L_x_131:
[C---:B------:R-:W-:Y:S02]  /*4ff0*/  LEA R3, R162.reuse, UR44, 0x3 ;  /* 0x0000002ca2037c11 */ /* 0x040fe4000f8e18ff */
[----:B------:R-:W-:Y:S02]  /*5000*/  SHF.L.U32 R0, R167, 0x1f, RZ ;  /* 0x0000001fa7007819 */ /* 0x000fe400000006ff */
[----:B-1----:R-:W-:Y:S02]  /*5010*/  LEA R5, R162, UR44, 0x4 ;  /* 0x0000002ca2057c11 */ /* 0x002fe4000f8e20ff */
[----:B------:R-:W1:Y:S02]  /*5020*/  SYNCS.PHASECHK.TRANS64.TRYWAIT P0, [R3+URZ+0x80], R0 ;  /* 0x00008000030075a7 */ /* 0x000e6400080011ff */
[----:B-1----:R-:W-:Y:S05]  /*5030*/  @!P0 BRA `(.L_x_87) ;  /* 0x0000006c00a48947 */ /* 0x002fea0003800000 */
.L_x_169:
        /* <DEDUP_REMOVED lines=11> */
[----:B------:R-:W-:Y:S01]  /*50f0*/  PLOP3.LUT P0, PT, PT, PT, UP1, 0x80, 0x8 ;  /* 0x000000000008781c */ /* 0x000fe20003f0f018 */
[----:B------:R-:W-:Y:S11]  /*5100*/  UP2UR UR45, UPR, URZ, 0x2 ;  /* 0x00000002ff2d7883 */ /* 0x000ff60008000000 */
[----:B------:R-:W-:Y:S01]  /*5110*/  @!UPT UIADD3 URZ, UPT, UPT, URZ, URZ, URZ ;  /* 0x000000fffffff290 */ /* 0x000fe2000fffe0ff */
[----:B-1----:R-:W-:Y:S02]  /*5120*/  @P0 SHF.R.U32.HI R0, RZ, 0x10, R5 ;  /* 0x00000010ff000819 */ /* 0x002fe40000011605 */
        /* <DEDUP_REMOVED lines=12> */
[----:B------:R-:W2:Y:S01]  /*51f0*/  LDCU UR12, c[0x0][0xb20] ;  /* 0x00016400ff0c77ac */ /* 0x000ea20008000800 */
[----:B------:R-:W-:Y:S02]  /*5200*/  UIMAD.WIDE.U32 UR4, UR56, UR55, URZ ;  /* 0x00000037380472a5 */ /* 0x000fe4000f8e00ff */
[----:B------:R-:W-:Y:S02]  /*5210*/  UIMAD.WIDE.U32 UR6, UR57, UR52, URZ ;  /* 0x00000034390672a5 */ /* 0x000fe4000f8e00ff */
[----:B------:R-:W-:Y:S02]  /*5220*/  UISETP.NE.AND UP0, UPT, UR54, 0x1, UPT ;  /* 0x000000013600788c */ /* 0x000fe4000bf05270 */
[----:B------:R-:W-:Y:S02]  /*5230*/  UIMAD.WIDE.U32 UR8, UR37, UR55, URZ ;  /* 0x00000037250872a5 */ /* 0x000fe4000f8e00ff */
[----:B------:R-:W-:Y:S02]  /*5240*/  UIMAD.WIDE.U32 UR10, UR38, UR52, URZ ;  /* 0x00000034260a72a5 */ /* 0x000fe4000f8e00ff */
[----:B------:R-:W-:Y:S02]  /*5250*/  UISETP.NE.AND UP1, UPT, UR43, 0x1, UPT ;  /* 0x000000012b00788c */ /* 0x000fe4000bf25270 */
[----:B------:R-:W-:Y:S01]  /*5260*/  UISETP.NE.AND UP2, UPT, UR42, 0x1, UPT ;  /* 0x000000012a00788c */ /* 0x000fe2000bf45270 */
[----:B------:R-:W-:Y:S02]  /*5270*/  UMOV UR4, UR5 ;  /* 0x0000000500047c82 */ /* 0x000fe40008000000 */
[----:B--2---:R-:W-:Y:S03]  /*5280*/  USHF.R.U32.HI UR5, URZ, UR12, UR4 ;  /* 0x0000000cff057299 */ /* 0x004fe60008011604 */
[----:B------:R-:W-:Y:S02]  /*5290*/  UMOV UR4, UR7 ;  /* 0x0000000700047c82 */ /* 0x000fe40008000000 */
[----:B------:R-:W-:Y:S02]  /*52a0*/  USHF.R.U32.HI UR7, URZ, UR53, UR4 ;  /* 0x00000035ff077299 */ /* 0x000fe40008011604 */
[----:B------:R-:W-:Y:S02]  /*52b0*/  USEL UR4, UR56, UR5, !UP0 ;  /* 0x0000000538047287 */ /* 0x000fe4000c000000 */
[----:B------:R-:W-:Y:S01]  /*52c0*/  USEL UR7, UR57, UR7, !UP1 ;  /* 0x0000000739077287 */ /* 0x000fe2000c800000 */
[----:B------:R-:W-:Y:S01]  /*52d0*/  UMOV UR5, UR9 ;  /* 0x0000000900057c82 */ /* 0x000fe20008000000 */
[----:B------:R-:W-:Y:S02]  /*52e0*/  UIMAD.WIDE.U32 UR8, UR4, UR40, URZ ;  /* 0x00000028040872a5 */ /* 0x000fe4000f8e00ff */
[----:B------:R-:W-:Y:S03]  /*52f0*/  USHF.R.U32.HI UR6, URZ, UR12, UR5 ;  /* 0x0000000cff067299 */ /* 0x000fe60008011605 */
[----:B------:R-:W-:Y:S01]  /*5300*/  UMOV UR5, UR11 ;  /* 0x0000000b00057c82 */ /* 0x000fe20008000000 */
[----:B------:R-:W-:Y:S02]  /*5310*/  UIMAD.WIDE.U32 UR10, UR7, UR40, URZ ;  /* 0x00000028070a72a5 */ /* 0x000fe4000f8e00ff */
[----:B------:R-:W-:Y:S02]  /*5320*/  USHF.R.U32.HI UR12, URZ, UR53, UR5 ;  /* 0x00000035ff0c7299 */ /* 0x000fe40008011605 */
[----:B------:R-:W-:Y:S01]  /*5330*/  USEL UR6, UR37, UR6, !UP0 ;  /* 0x0000000625067287 */ /* 0x000fe2000c000000 */
[----:B------:R-:W-:Y:S02]  /*5340*/  UMOV UR5, UR9 ;  /* 0x0000000900057c82 */ /* 0x000fe40008000000 */
[----:B------:R-:W-:Y:S01]  /*5350*/  UMOV UR10, UR11 ;  /* 0x0000000b000a7c82 */ /* 0x000fe20008000000 */
[----:B------:R-:W-:Y:S02]  /*5360*/  @UP2 USHF.R.U32.HI UR4, URZ, UR41, UR5 ;  /* 0x00000029ff042299 */ /* 0x000fe40008011605 */
[----:B------:R-:W-:Y:S02]  /*5370*/  @UP2 USHF.R.U32.HI UR7, URZ, UR41, UR10 ;  /* 0x00000029ff072299 */ /* 0x000fe4000801160a */
[----:B------:R-:W-:Y:S02]  /*5380*/  UIMAD UR4, UR42, UR4, URZ ;  /* 0x000000042a0472a4 */ /* 0x000fe4000f8e02ff */
        /* <DEDUP_REMOVED lines=8> */
[----:B------:R-:W-:Y:S02]  /*5410*/  USEL UR11, UR6, UR4, !UP2 ;  /* 0x00000004060b7287 */ /* 0x000fe4000d000000 */
[----:B------:R-:W-:Y:S02]  /*5420*/  UIADD3 UR8, UPT, UPT, -UR5, URZ, URZ ;  /* 0x000000ff05087290 */ /* 0x000fe4000fffe1ff */
[----:B------:R-:W-:Y:S01]  /*5430*/  UIADD3 UR10, UPT, UPT, -UR11, URZ, URZ ;  /* 0x000000ff0b0a7290 */ /* 0x000fe2000fffe1ff */
[----:B------:R-:W-:Y:S01]  /*5440*/  @!UP0 UMOV UR4, UR9 ;  /* 0x0000000900048c82 */ /* 0x000fe20008000000 */
[----:B------:R-:W-:Y:S02]  /*5450*/  UIADD3 UR9, UPT, UPT, -UR6, URZ, URZ ;  /* 0x000000ff06097290 */ /* 0x000fe4000fffe1ff */
[----:B------:R-:W-:Y:S02]  /*5460*/  @!UP0 USHF.R.U32.HI UR4, URZ, UR41, UR4 ;  /* 0x00000029ff048299 */ /* 0x000fe40008011604 */
[----:B------:R-:W-:Y:S02]  /*5470*/  UIMAD UR10, UR42, UR10, UR6 ;  /* 0x0000000a2a0a72a4 */ /* 0x000fe4000f8e0206 */
[----:B------:R-:W-:Y:S04]  /*5480*/  @!UP0 USEL UR4, UR5, UR4, !UP2 ;  /* 0x0000000405048287 */ /* 0x000fe8000d000000 */
[----:B------:R-:W-:Y:S02]  /*5490*/  @!UP0 UIMAD UR10, UR7, UR10, UR4 ;  /* 0x0000000a070a82a4 */ /* 0x000fe4000f8e0204 */
[----:B------:R-:W-:Y:S02]  /*54a0*/  @!UP0 UIADD3 UR11, UPT, UPT, UR11, -UR4, URZ ;  /* 0x800000040b0b8290 */ /* 0x000fe4000fffe0ff */
[----:B------:R-:W-:Y:S02]  /*54b0*/  UIMAD UR7, UR43, UR8, UR38 ;  /* 0x000000082b0772a4 */ /* 0x000fe4000f8e0226 */
[----:B------:R-:W-:Y:S02]  /*54c0*/  @!UP0 UIMAD UR6, UR11, UR42, UR5 ;  /* 0x0000002a0b0682a4 */ /* 0x000fe4000f8e0205 */
[----:B------:R-:W-:Y:S01]  /*54d0*/  UIMAD UR4, UR54, UR9, UR37 ;  /* 0x00000009360472a4 */ /* 0x000fe2000f8e0225 */
[----:B------:R-:W-:Y:S02]  /*54e0*/  @!UP0 UMOV UR5, UR10 ;  /* 0x0000000a00058c82 */ /* 0x000fe40008000000 */
[----:B------:R-:W-:Y:S02]  /*54f0*/  UIMAD UR38, UR5, UR43, UR7 ;  /* 0x0000002b052672a4 */ /* 0x000fe4000f8e0207 */
[----:B------:R-:W-:Y:S11]  /*5500*/  UIMAD UR37, UR6, UR54, UR4 ;  /* 0x00000036062572a4 */ /* 0x000ff6000f8e0204 */
[----:B------:R-:W-:Y:S01]  /*5510*/  @!UPT UIADD3 URZ, UPT, UPT, URZ, URZ, URZ ;  /* 0x000000fffffff290 */ /* 0x000fe2000fffe0ff */
.L_x_88:
[----:B------:R-:W-:Y:S01]  /*5520*/  UISETP.NE.AND UP0, UPT, UR39, 0x1, UPT ;  /* 0x000000012700788c */ /* 0x000fe2000bf05270 */
[----:B------:R-:W-:Y:S01]  /*5530*/  IADD3 R162, PT, PT, R162, 0x1, RZ ;  /* 0x00000001a2a27810 */ /* 0x000fe20007ffe0ff */
[----:B------:R-:W-:Y:S02]  /*5540*/  UIADD3 UR11, UPT, UPT, UR44, 0x200, URZ ;  /* 0x000002002c0b7890 */ /* 0x000fe4000fffe0ff */
[----:B------:R-:W-:Y:S02]  /*5550*/  USHF.L.U32 UR50, UR16, 0x7, URZ ;  /* 0x0000000710327899 */ /* 0x000fe400080006ff */
[----:B------:R-:W-:Y:S05]  /*5560*/  USHF.L.U32 UR49, UR20, 0x8, URZ ;  /* 0x0000000814317899 */ /* 0x000fea00080006ff */
[----:B------:R-:W2:Y:S01]  /*5570*/  @!UP0 LDCU.128 UR12, c[0x0][0xb10] ;  /* 0x00016200ff0c87ac */ /* 0x000ea20008000c00 */
[----:B------:R-:W3:Y:S01]  /*5580*/  @!UP0 LDCU UR5, c[0x0][0xb0c] ;  /* 0x00016180ff0587ac */ /* 0x000ee20008000800 */
[----:B------:R-:W4:Y:S01]  /*5590*/  @!UP0 LDCU UR10, c[0x0][0xb20] ;  /* 0x00016400ff0a87ac */ /* 0x000f220008000800 */
[----:B--2---:R-:W-:Y:S02]  /*55a0*/  UIMAD.WIDE.U32 UR8, UR38, UR12, URZ ;  /* 0x0000000c260872a5 */ /* 0x004fe4000f8e00ff */
[----:B------:R-:W-:Y:S02]  /*55b0*/  UIMAD.WIDE.U32 UR6, UR37, UR15, URZ ;  /* 0x0000000f250672a5 */ /* 0x000fe4000f8e00ff */
[----:B------:R-:W-:Y:S03]  /*55c0*/  @!UP0 UISETP.NE.AND UP1, UPT, UR14, 0x1, UPT ;  /* 0x000000010e00888c */ /* 0x000fe6000bf25270 */
[----:B------:R-:W-:Y:S01]  /*55d0*/  @!UP0 UMOV UR4, UR9 ;  /* 0x0000000900048c82 */ /* 0x000fe20008000000 */
[----:B---3--:R-:W-:Y:S02]  /*55e0*/  @!UP0 UISETP.NE.AND UP2, UPT, UR5, 0x1, UPT ;  /* 0x000000010500888c */ /* 0x008fe4000bf45270 */
[----:B------:R-:W-:Y:S01]  /*55f0*/  @!UP0 USHF.R.U32.HI UR4, URZ, UR13, UR4 ;  /* 0x0000000dff048299 */ /* 0x000fe20008011604 */
[----:B------:R-:W-:Y:S02]  /*5600*/  @!UP0 UMOV UR6, UR7 ;  /* 0x0000000700068c82 */ /* 0x000fe40008000000 */
[----:B----4-:R-:W-:Y:S02]  /*5610*/  @!UP0 USHF.R.U32.HI UR6, URZ, UR10, UR6 ;  /* 0x0000000aff068299 */ /* 0x010fe40008011606 */
[----:B------:R-:W-:Y:S02]  /*5620*/  @!UP0 USEL UR7, UR38, UR4, !UP2 ;  /* 0x0000000426078287 */ /* 0x000fe4000d000000 */
[----:B------:R-:W-:Y:S04]  /*5630*/  @!UP0 USEL UR6, UR37, UR6, !UP1 ;  /* 0x0000000625068287 */ /* 0x000fe8000c800000 */
[----:B------:R-:W-:Y:S02]  /*5640*/  @!UP0 UIADD3 UR4, UPT, UPT, -UR7, UR6, URZ ;  /* 0x0000000607048290 */ /* 0x000fe4000fffe1ff */
[----:B------:R-:W-:Y:S02]  /*5650*/  @!UP0 UIADD3 UR6, UPT, UPT, UR7, -UR6, URZ ;  /* 0x8000000607068290 */ /* 0x000fe4000fffe0ff */
[----:B------:R-:W-:Y:S02]  /*5660*/  @!UP0 UIMAD UR38, UR4, UR5, UR38 ;  /* 0x00000005042682a4 */ /* 0x000fe4000f8e0226 */
[----:B------:R-:W-:Y:S02]  /*5670*/  @!UP0 UIMAD UR37, UR6, UR14, UR37 ;  /* 0x0000000e062582a4 */ /* 0x000fe4000f8e0225 */
[----:B------:R-:W-:Y:S09]  /*5680*/  ULOP3.LUT UP0, URZ, UR11, 0x1b0, URZ, 0xc0, !UPT ;  /* 0x000001b00bff7892 */ /* 0x000ff2000f80c0ff */
[----:B------:R-:W-:Y:S05]  /*5690*/  BRA.U !UP0, `(.L_x_89) ;  /* 0x0000000108407547 */ /* 0x000fea000b800000 */
[----:B------:R-:W2:Y:S01]  /*56a0*/  LDCU.64 UR8, c[0x4][0x88] ;  /* 0x01001100ff0877ac */ /* 0x000ea20008000a00 */
[----:B------:R-:W-:Y:S01]  /*56b0*/  MOV R3, 0x0 ;  /* 0x0000000000037802 */ /* 0x000fe20000000f00 */
[----:B------:R-:W-:Y:S02]  /*56c0*/  HFMA2 R12, -RZ, RZ, 0, 5.9604644775390625e-08 ;  /* 0x00000001ff0c7431 */ /* 0x000fe400000001ff */
[----:B------:R-:W-:Y:S02]  /*56d0*/  IMAD.MOV.U32 R8, RZ, RZ, 0x70 ;  /* 0x00000070ff087424 */ /* 0x000fe400078e00ff */
[----:B------:R-:W-:Y:S01]  /*56e0*/  IMAD.MOV.U32 R13, RZ, RZ, RZ ;  /* 0x000000ffff0d7224 */ /* 0x000fe200078e00ff */
[----:B------:R-:W3:Y:S01]  /*56f0*/  LDCU.64 UR6, c[0x4][0x90] ;  /* 0x01001200ff0677ac */ /* 0x000ee20008000a00 */
[----:B------:R-:W4:Y:S01]  /*5700*/  LDC.64 R2, c[0x4][R3] ;  /* 0x0100000003027b82 */ /* 0x000f220000000a00 */
[----:B------:R-:W1:Y:S01]  /*5710*/  LDCU.64 UR4, c[0x4][0x8] ;  /* 0x01000100ff0477ac */ /* 0x000e620008000a00 */
[----:B--2---:R-:W-:Y:S01]  /*5720*/  MOV R5, UR9 ;  /* 0x0000000900057c02 */ /* 0x004fe20008000f00 */
[----:B------:R-:W-:Y:S01]  /*5730*/  IMAD.U32 R4, RZ, RZ, UR8 ;  /* 0x00000008ff047e24 */ /* 0x000fe2000f8e00ff */
[----:B---3--:R-:W-:Y:S01]  /*5740*/  MOV R7, UR7 ;  /* 0x0000000700077c02 */ /* 0x008fe20008000f00 */
[----:B------:R-:W-:Y:S01]  /*5750*/  IMAD.U32 R6, RZ, RZ, UR6 ;  /* 0x00000006ff067e24 */ /* 0x000fe2000f8e00ff */
[----:B-1----:R-:W-:Y:S01]  /*5760*/  MOV R11, UR5 ;  /* 0x00000005000b7c02 */ /* 0x002fe20008000f00 */
[----:B------:R-:W-:Y:S02]  /*5770*/  IMAD.U32 R10, RZ, RZ, UR4 ;  /* 0x00000004ff0a7e24 */ /* 0x000fe4000f8e00ff */
[----:B------:R-:W-:Y:S07]  /*5780*/  LEPC R20, `(.L_x_89) ;  /* 0x000000001014794e */ /* 0x000fee0000000000 */
[----:B----45:R-:W-:Y:S05]  /*5790*/  CALL.ABS.NOINC R2 ;  /* 0x0000000002007343 */ /* 0x030fea0003c00000 */
.L_x_89:
[----:B------:R-:W-:Y:S01]  /*57a0*/  LOP3.LUT P0, RZ, R173, 0x1b0, RZ, 0xc0, !PT ;  /* 0x000001b0adff7812 */ /* 0x000fe2000780c0ff */
[----:B------:R-:W-:Y:S11]  /*57b0*/  BSSY.RECONVERGENT B6, `(.L_x_90) ;  /* 0x0000013000067945 */ /* 0x000ff60003800200 */
[----:B------:R-:W-:Y:S01]  /*57c0*/  @!UPT UIADD3 URZ, UPT, UPT, URZ, URZ, URZ ;  /* 0x000000fffffff290 */ /* 0x000fe2000fffe0ff */
[----:B------:R-:W-:Y:S05]  /*57d0*/  @!P0 BRA `(.L_x_91) ;  /* 0x0000000000408947 */ /* 0x000fea0003800000 */
        /* <DEDUP_REMOVED lines=16> */
.L_x_91:
[----:B------:R-:W-:Y:S05]  /*58e0*/  BSYNC.RECONVERGENT B6 ;  /* 0x0000000000067941 */ /* 0x000fea0003800200 */
.L_x_90:
[----:B------:R-:W-:Y:S01]  /*58f0*/  R2UR UR4, R161 ;  /* 0x00000000a10472ca */ /* 0x000fe200000e0000 */
[----:B------:R-:W-:Y:S01]  /*5900*/  UISETP.NE.U32.AND UP0, UPT, UR60, URZ, UPT ;  /* 0x000000ff3c00728c */ /* 0x000fe2000bf05070 */
[----:B------:R-:W-:Y:S02]  /*5910*/  ISETP.NE.U32.AND P4, PT, R156, RZ, PT ;  /* 0x000000ff9c00720c */ /* 0x000fe40003f85070 */
[----:B------:R-:W-:Y:S01]  /*5920*/  ISETP.NE.U32.AND P2, PT, RZ, UR46, PT ;  /* 0x0000002eff007c0c */ /* 0x000fe2000bf45070 */
[----:B------:R-:W-:Y:S01]  /*5930*/  UISETP.NE.AND.EX UP1, UPT, UR61, URZ, UPT, UP0 ;  /* 0x000000ff3d00728c */ /* 0x000fe2000bf25300 */
[----:B------:R-:W-:Y:S01]  /*5940*/  ISETP.NE.AND.EX P4, PT, R157, RZ, PT, P4 ;  /* 0x000000ff9d00720c */ /* 0x000fe20003f85340 */
[----:B------:R-:W-:Y:S01]  /*5950*/  UPLOP3.LUT UP0, UPT, UPT, UPT, UPT, 0x40, 0x4 ;  /* 0x000000000004789c */ /* 0x000fe20003f0e870 */
[----:B------:R-:W-:Y:S05]  /*5960*/  ISETP.NE.AND.EX P2, PT, RZ, UR47, PT, P2 ;  /* 0x0000002fff007c0c */ /* 0x000fea000bf45320 */
[----:B------:R-:W-:Y:S06]  /*5970*/  UISETP.NE.AND UP2, UPT, UR4, URZ, UPT ;  /* 0x000000ff0400728c */ /* 0x000fec000bf45270 */
[----:B------:R-:W-:Y:S05]  /*5980*/  PLOP3.LUT P1, PT, PT, PT, UP2, 0x80, 0x8 ;  /* 0x000000000008781c */ /* 0x000fea0003f2f028 */
[----:B------:R-:W-:Y:S06]  /*5990*/  @UP2 UPLOP3.LUT UP0, UPT, UPT, UPT, UP1, 0x80, 0x8 ;  /* 0x000000000008289c */ /* 0x000fec0003f0f010 */
[----:B------:R-:W-:Y:S01]  /*59a0*/  PLOP3.LUT P0, PT, PT, PT, UP0, 0x80, 0x8 ;  /* 0x000000000008781c */ /* 0x000fe20003f0f008 */
[----:B------:R-:W-:Y:S01]  /*59b0*/  @!UPT UIADD3 URZ, UPT, UPT, URZ, URZ, URZ ;  /* 0x000000fffffff290 */ /* 0x000fe2000fffe0ff */
[----:B------:R-:W-:Y:S11]  /*59c0*/  BRA.U !UP1, `(.L_x_92) ;  /* 0x00000001093c7547 */ /* 0x000ff6000b800000 */
[----:B------:R-:W-:Y:S01]  /*59d0*/  UISETP.NE.U32.AND UP0, UPT, UR46, URZ, UPT ;  /* 0x000000ff2e00728c */ /* 0x000fe2000bf05070 */
[----:B-1----:R-:W-:Y:S01]  /*59e0*/  HFMA2 R0, -RZ, RZ, 0, 5.9604644775390625e-08 ;  /* 0x00000001ff007431 */ /* 0x002fe200000001ff */
[----:B------:R-:W1:Y:S01]  /*59f0*/  LDCU.64 UR8, c[0x0][0x358] ;  /* 0x00006b00ff0877ac */ /* 0x000e620008000a00 */
[----:B------:R-:W-:Y:S01]  /*5a00*/  IMAD.MOV.U32 R158, RZ, RZ, 0x1 ;  /* 0x00000001ff9e7424 */ /* 0x000fe200078e00ff */
[----:B------:R-:W-:Y:S06]  /*5a10*/  UISETP.NE.AND.EX UP0, UPT, UR47, URZ, UPT, UP0 ;  /* 0x000000ff2f00728c */ /* 0x000fec000bf05300 */
[----:B------:R-:W-:Y:S05]  /*5a20*/  PLOP3.LUT P3, PT, PT, PT, UP0, 0x80, 0x8 ;  /* 0x000000000008781c */ /* 0x000fea0003f6f008 */
[----:B------:R-:W2:Y:S01]  /*5a30*/  @UP0 LDCU.64 UR4, c[0x0][0x888] ;  /* 0x00011100ff0407ac */ /* 0x000ea20008000a00 */
[----:B------:R-:W-:Y:S07]  /*5a40*/  @UP0 UIMAD UR6, UR36, UR60, URZ ;  /* 0x0000003c240602a4 */ /* 0x000fee000f8e02ff */
[----:B------:R-:W-:Y:S01]  /*5a50*/  @!P3 PRMT R158, R0, 0x7610, R158 ;  /* 0x00007610009eb816 */ /* 0x000fe2000000009e */
[----:B--2---:R-:W-:Y:S06]  /*5a60*/  @UP0 UIMAD.WIDE UR4, UR6, 0x4, UR4 ;  /* 0x00000004060408a5 */ /* 0x004fec000f8e0204 */
[----:B------:R-:W-:Y:S01]  /*5a70*/  IMAD.U32 R2, RZ, RZ, UR4 ;  /* 0x00000004ff027e24 */ /* 0x000fe2000f8e00ff */
[----:B------:R-:W-:Y:S04]  /*5a80*/  MOV R3, UR5 ;  /* 0x0000000500037c02 */ /* 0x000fe80008000f00 */
[----:B------:R-:W2:Y:S01]  /*5a90*/  @!UP0 LDCU UR4, c[0x0][0x880] ;  /* 0x00011000ff0487ac */ /* 0x000ea20008000800 */
[----:B-1---5:R3:W5:Y:S02]  /*5aa0*/  @P3 LDG.E R73, desc[UR8][R2.64] ;  /* 0x0000000802493981 */ /* 0x022764000c1e1900 */
[----:B--23--:R-:W-:Y:S02]  /*5ab0*/  @!P3 IMAD.U32 R73, RZ, RZ, UR4 ;  /* 0x00000004ff49be24 */ /* 0x00cfe4000f8e00ff */
.L_x_92:
[----:B------:R-:W-:Y:S05]  /*5ac0*/  @!P4 BRA `(.L_x_93) ;  /* 0x000000000024c947 */ /* 0x000fea0003800000 */
[----:B------:R-:W-:Y:S01]  /*5ad0*/  ISETP.NE.U32.AND P3, PT, R138, RZ, PT ;  /* 0x000000ff8a00720c */ /* 0x000fe20003f65070 */
[----:B------:R-:W2:Y:S03]  /*5ae0*/  LDCU.64 UR4, c[0x0][0x358] ;  /* 0x00006b00ff0477ac */ /* 0x000ea60008000a00 */
[----:B------:R-:W-:Y:S11]  /*5af0*/  ISETP.NE.AND.EX P3, PT, R139, RZ, PT, P3 ;  /* 0x000000ff8b00720c */ /* 0x000ff60003f65330 */
[----:B------:R-:W-:Y:S02]  /*5b00*/  @!UPT UIADD3 URZ, UPT, UPT, URZ, URZ, URZ ;  /* 0x000000fffffff290 */ /* 0x000fe4000fffe0ff */
[----:B------:R-:W3:Y:S01]  /*5b10*/  @P3 LDC.64 R2, c[0x0][0x8a8] ;  /* 0x00022a00ff023b82 */ /* 0x000ee20000000a00 */
[----:B-1----:R-:W-:Y:S04]  /*5b20*/  @P3 IMAD R0, R156, UR36, RZ ;  /* 0x000000249c003c24 */ /* 0x002fe8000f8e02ff */
[----:B---3--:R-:W-:Y:S05]  /*5b30*/  @P3 IMAD.WIDE R2, R0, 0x4, R2 ;  /* 0x0000000400023825 */ /* 0x008fea00078e0202 */
[----:B--2--5:R2:W5:Y:S02]  /*5b40*/  @P3 LDG.E R70, desc[UR4][R2.64] ;  /* 0x0000000402463981 */ /* 0x024564000c1e1900 */
[----:B--2---:R-:W3:Y:S02]  /*5b50*/  @!P3 LDC R70, c[0x0][0x8a0] ;  /* 0x00022800ff46bb82 */ /* 0x004ee40000000800 */
.L_x_93:
[----:B-----5:R-:W-:Y:S01]  /*5b60*/  FSETP.NEU.AND P4, PT, R73, RZ, PT ;  /* 0x000000ff4900720b */ /* 0x020fe20003f8d000 */
[----:B------:R-:W-:Y:S01]  /*5b70*/  BSSY B1, `(.L_x_94) ;  /* 0x0000047000017945 */ /* 0x000fe20003800000 */
[----:B------:R-:W-:Y:S01]  /*5b80*/  SEL R5, RZ, 0xffffffff, P2 ;  /* 0xffffffffff057807 */ /* 0x000fe20001000000 */
[----:B------:R-:W-:Y:S01]  /*5b90*/  IMAD.MOV.U32 R180, RZ, RZ, 0x1 ;  /* 0x00000001ffb47424 */ /* 0x000fe200078e00ff */
[----:B------:R-:W-:Y:S01]  /*5ba0*/  LOP3.LUT P3, RZ, R158, 0xff, RZ, 0xc0, !PT ;  /* 0x000000ff9eff7812 */ /* 0x000fe2000786c0ff */
[----:B------:R-:W-:Y:S01]  /*5bb0*/  IMAD R71, R68, 0x100, R69 ;  /* 0x0000010044477824 */ /* 0x000fe200078e0245 */
[----:B-1----:R-:W-:Y:S02]  /*5bc0*/  @P1 SEL R0, RZ, 0xffffffff, P4 ;  /* 0xffffffffff001807 */ /* 0x002fe40002000000 */
[----:B------:R-:W-:Y:S02]  /*5bd0*/  CS2R R154, SRZ ;  /* 0x00000000009a7805 */ /* 0x000fe4000001ff00 */
[----:B------:R-:W-:Y:S02]  /*5be0*/  LEA R3, R166, UR44, 0x3 ;  /* 0x0000002ca6037c11 */ /* 0x000fe4000f8e18ff */
[----:B------:R-:W-:Y:S02]  /*5bf0*/  CS2R R152, SRZ ;  /* 0x0000000000987805 */ /* 0x000fe4000001ff00 */
[----:B------:R-:W-:Y:S02]  /*5c00*/  @P0 SEL R0, R5, R0, !P3 ;  /* 0x0000000005000207 */ /* 0x000fe40005800000 */
[----:B------:R-:W-:Y:S02]  /*5c10*/  CS2R R150, SRZ ;  /* 0x0000000000967805 */ /* 0x000fe4000001ff00 */
[----:B------:R-:W-:Y:S02]  /*5c20*/  LEA R177, R68, UR44, 0x3 ;  /* 0x0000002c44b17c11 */ /* 0x000fe4000f8e18ff */
[----:B------:R-:W-:Y:S02]  /*5c30*/  CS2R R148, SRZ ;  /* 0x0000000000947805 */ /* 0x000fe4000001ff00 */
[----:B------:R-:W-:Y:S02]  /*5c40*/  @P1 LOP3.LUT R0, R0, 0x1, RZ, 0xc0, !PT ;  /* 0x0000000100001812 */ /* 0x000fe400078ec0ff */
[----:B------:R-:W-:Y:S02]  /*5c50*/  CS2R R146, SRZ ;  /* 0x0000000000927805 */ /* 0x000fe4000001ff00 */
[----:B------:R-:W-:Y:S02]  /*5c60*/  SHF.L.U32 R4, R168, 0x1f, RZ ;  /* 0x0000001fa8047819 */ /* 0x000fe400000006ff */
[----:B------:R-:W-:Y:S02]  /*5c70*/  CS2R R144, SRZ ;  /* 0x0000000000907805 */ /* 0x000fe4000001ff00 */
[----:B------:R-:W-:Y:S02]  /*5c80*/  ISETP.NE.U32.OR P6, PT, R0, 0x1, !P1 ;  /* 0x000000010000780c */ /* 0x000fe40004fc5470 */
[----:B------:R-:W-:Y:S02]  /*5c90*/  CS2R R142, SRZ ;  /* 0x00000000008e7805 */ /* 0x000fe4000001ff00 */
[----:B------:R-:W-:Y:S02]  /*5ca0*/  PLOP3.LUT P2, PT, PT, PT, UP1, 0x80, 0x8 ;  /* 0x000000000008781c */ /* 0x000fe40003f4f018 */
[----:B------:R-:W-:Y:S02]  /*5cb0*/  CS2R R140, SRZ ;  /* 0x00000000008c7805 */ /* 0x000fe4000001ff00 */
[----:B------:R-:W-:Y:S02]  /*5cc0*/  SEL R0, RZ, 0xffffffff, P4 ;  /* 0xffffffffff007807 */ /* 0x000fe40002000000 */
[----:B------:R-:W-:Y:S03]  /*5cd0*/  P2R R189, PR, RZ, 0x40 ;  /* 0x00000040ffbd7803 */ /* 0x000fe60000000000 */
[----:B------:R-:W-:Y:S04]  /*5ce0*/  @P6 SHF.L.U32 R2, R165, 0x1f, RZ ;  /* 0x0000001fa5026819 */ /* 0x000fe800000006ff */
[----:B------:R-:W-:Y:S01]  /*5cf0*/  @P2 SEL R0, R5, R0, !P3 ;  /* 0x0000000005002207 */ /* 0x000fe20005800000 */
[----:B------:R-:W1:Y:S03]  /*5d00*/  @P6 SYNCS.PHASECHK.TRANS64.TRYWAIT P1, [R3+URZ+0x30], R2 ;  /* 0x00003002030065a7 */ /* 0x000e6600080211ff */
[----:B------:R-:W-:Y:S04]  /*5d10*/  LOP3.LUT R0, R0, 0x1, RZ, 0xc0, !PT ;  /* 0x0000000100007812 */ /* 0x000fe800078ec0ff */
[----:B------:R-:W-:Y:S04]  /*5d20*/  ISETP.NE.U32.AND P5, PT, R0, 0x1, PT ;  /* 0x000000010000780c */ /* 0x000fe80003fa5070 */
[----:B------:R-:W-:Y:S01]  /*5d30*/  P2R R181, PR, RZ, 0x20 ;  /* 0x00000020ffb57803 */ /* 0x000fe20000000000 */
[----:B------:R2:W4:Y:S01]  /*5d40*/  SYNCS.PHASECHK.TRANS64.TRYWAIT P0, [R177+URZ+0xa0], R4 ;  /* 0x0000a004b10075a7 */ /* 0x00052200080011ff */
[----:B-1----:R-:W-:Y:S01]  /*5d50*/  @P6 SEL R180, RZ, 0x1, !P1 ;  /* 0x00000001ffb46807 */ /* 0x002fe20004800000 */
[----:B--2---:R-:W-:Y:S06]  /*5d60*/  @!P6 BRA `(.L_x_95) ;  /* 0x00000000009ce947 */ /* 0x004fec0003800000 */
[----:B------:R-:W-:Y:S01]  /*5d70*/  @P5 IMAD R7, R166, 0x2000, R171 ;  /* 0x00002000a6075824 */ /* 0x000fe200078e02ab */
[----:B------:R-:W1:Y:S01]  /*5d80*/  S2R R0, SR_CgaCtaId ;  /* 0x0000000000007919 */ /* 0x000e620000008800 */
[----:B------:R-:W-:Y:S01]  /*5d90*/  ISETP.NE.AND P1, PT, R180, RZ, PT ;  /* 0x000000ffb400720c */ /* 0x000fe20003f25270 */
[----:B------:R-:W-:Y:S01]  /*5da0*/  BSSY B0, `(.L_x_96) ;  /* 0x0000010000007945 */ /* 0x000fe20003800000 */
[--C-:B------:R-:W-:Y:S01]  /*5db0*/  @P5 IMAD R8, R172, -0x10, R7.reuse ;  /* 0xfffffff0ac085824 */ /* 0x100fe200078e0207 */
[----:B------:R-:W-:Y:S01]  /*5dc0*/  CS2R R142, SRZ ;  /* 0x00000000008e7805 */ /* 0x000fe2000001ff00 */
[----:B------:R-:W-:Y:S01]  /*5dd0*/  @P5 IMAD R6, R170, -0x10, R7 ;  /* 0xfffffff0aa065824 */ /* 0x000fe200078e0207 */
[----:B------:R-:W-:Y:S01]  /*5de0*/  CS2R R140, SRZ ;  /* 0x00000000008c7805 */ /* 0x000fe2000001ff00 */
[----:B------:R-:W-:Y:S01]  /*5df0*/  @P5 IMAD R5, R169, 0x10, R8 ;  /* 0x00000010a9055824 */ /* 0x000fe200078e0208 */
[----:B------:R-:W-:Y:S02]  /*5e00*/  CS2R R150, SRZ ;  /* 0x0000000000967805 */ /* 0x000fe4000001ff00 */
[----:B------:R-:W-:Y:S02]  /*5e10*/  CS2R R148, SRZ ;  /* 0x0000000000947805 */ /* 0x000fe4000001ff00 */
[----:B------:R-:W-:Y:S02]  /*5e20*/  CS2R R146, SRZ ;  /* 0x0000000000927805 */ /* 0x000fe4000001ff00 */
[----:B------:R-:W-:Y:S02]  /*5e30*/  CS2R R144, SRZ ;  /* 0x0000000000907805 */ /* 0x000fe4000001ff00 */
[----:B------:R-:W-:Y:S02]  /*5e40*/  CS2R R154, SRZ ;  /* 0x00000000009a7805 */ /* 0x000fe4000001ff00 */
[----:B------:R-:W-:Y:S01]  /*5e50*/  CS2R R152, SRZ ;  /* 0x0000000000987805 */ /* 0x000fe2000001ff00 */
[----:B------:R-:W-:Y:S06]  /*5e60*/  @P1 BRA `(.L_x_97) ;  /* 0x00000000000c1947 */ /* 0x000fec0003800000 */
[----:B------:R-:W-:Y:S04]  /*5e70*/  SHF.L.U32 R2, R165, 0x1f, RZ ;  /* 0x0000001fa5027819 */ /* 0x000fe800000006ff */
[----:B------:R-:W2:Y:S02]  /*5e80*/  SYNCS.PHASECHK.TRANS64.TRYWAIT P1, [R3+URZ+0x30], R2 ;  /* 0x00003002030075a7 */ /* 0x000ea400080211ff */
[----:B--2---:R-:W-:Y:S05]  /*5e90*/  @!P1 BRA `(.L_x_98) ;  /* 0x0000006000209947 */ /* 0x004fea0003800000 */
.L_x_97:
[----:B------:R-:W-:Y:S05]  /*5ea0*/  BSYNC B0 ;  /* 0x0000000000007941 */ /* 0x000fea0003800000 */
.L_x_96:
[----:B------:R-:W-:Y:S01]  /*5eb0*/  ISETP.NE.AND P1, PT, R181, RZ, PT ;  /* 0x000000ffb500720c */ /* 0x000fe20003f25270 */
[----:B--2---:R-:W-:Y:S02]  /*5ec0*/  VIADD R3, R3, 0x50 ;  /* 0x0000005003037836 */ /* 0x004fe40000000000 */
[----:B------:R-:W-:Y:S03]  /*5ed0*/  VIADD R166, R166, 0x1 ;  /* 0x00000001a6a67836 */ /* 0x000fe60000000000 */
[----:B-1----:R-:W-:Y:S07]  /*5ee0*/  PRMT R0, R0, 0x654, R3 ;  /* 0x0000065400007816 */ /* 0x002fee0000000003 */
[----:B------:R1:W2:Y:S04]  /*5ef0*/  @P1 LDS.128 R140, [R7] ;  /* 0x00000000078c1984 */ /* 0x0002a80000000c00 */
[----:B------:R1:W1:Y:S04]  /*5f00*/  @P1 LDS.128 R148, [R6+0x20] ;  /* 0x0000200006941984 */ /* 0x0002680000000c00 */
[----:B------:R1:W1:Y:S04]  /*5f10*/  @P1 LDS.128 R144, [R8+0x10] ;  /* 0x0000100008901984 */ /* 0x0002680000000c00 */
[----:B------:R1:W1:Y:S01]  /*5f20*/  @P1 LDS.128 R152, [R5+0x10] ;  /* 0x0000100005981984 */ /* 0x0002620000000c00 */
[C---:B------:R-:W-:Y:S01]  /*5f30*/  ISETP.NE.AND P1, PT, R166.reuse, 0x4, PT ;  /* 0x00000004a600780c */ /* 0x040fe20003f25270 */
[----:B------:R-:W-:Y:S01]  /*5f40*/  @!PT LDS RZ, [RZ] ;  /* 0x00000000fffff984 */ /* 0x000fe20000000800 */
[----:B------:R-:W-:Y:S01]  /*5f50*/  @!PT LDS RZ, [RZ] ;  /* 0x00000000fffff984 */ /* 0x000fe20000000800 */
[----:B------:R-:W-:Y:S01]  /*5f60*/  @!PT LDS RZ, [RZ] ;  /* 0x00000000fffff984 */ /* 0x000fe20000000800 */
[----:B------:R-:W-:Y:S01]  /*5f70*/  @!PT LDS RZ, [RZ] ;  /* 0x00000000fffff984 */ /* 0x000fe20000000800 */
[----:B------:R5:W-:Y:S06]  /*5f80*/  MEMBAR.ALL.CTA ;  /* 0x0000000000007992 */ /* 0x000bec0000008000 */
[----:B-----5:R-:W5:Y:S01]  /*5f90*/  FENCE.VIEW.ASYNC.S ;  /* 0x00000000000073c6 */ /* 0x020f620000000000 */
[----:B------:R-:W-:Y:S01]  /*5fa0*/  SEL R166, R166, RZ, P1 ;  /* 0x000000ffa6a67207 */ /* 0x000fe20000800000 */
[----:B-----5:R5:W-:Y:S02]  /*5fb0*/  SYNCS.ARRIVE.TRANS64.RED.A1T0 RZ, [R0+URZ], RZ ;  /* 0x000000ff00ff79a7 */ /* 0x020be400081004ff */
[----:B-----5:R-:W-:Y:S04]  /*5fc0*/  SEL R0, RZ, 0x1, P1 ;  /* 0x00000001ff007807 */ /* 0x020fe80000800000 */
[----:B--2---:R-:W-:Y:S02]  /*5fd0*/  LOP3.LUT R165, R165, R0, RZ, 0x3c, !PT ;  /* 0x00000000a5a57212 */ /* 0x004fe400078e3cff */
.L_x_95:
[----:B------:R-:W-:Y:S05]  /*5fe0*/  BSYNC B1 ;  /* 0x0000000000017941 */ /* 0x000fea0003800000 */
.L_x_94:
[----:B------:R-:W-:Y:S04]  /*5ff0*/  SHF.R.U32.HI R0, RZ, 0x15, R71 ;  /* 0x00000015ff007819 */ /* 0x000fe80000011647 */
[----:B------:R-:W-:Y:S01]  /*6000*/  LOP3.LUT P1, RZ, R0, 0x3, R159, 0x48, !PT ;  /* 0x0000000300ff7812 */ /* 0x000fe2000782489f */
[----:B------:R-:W-:Y:S01]  /*6010*/  @!UPT UIADD3 URZ, UPT, UPT, URZ, URZ, URZ ;  /* 0x000000fffffff290 */ /* 0x000fe2000fffe0ff */
[----:B----4-:R-:W-:Y:S11]  /*6020*/  @P0 BRA `(.L_x_99) ;  /* 0x0000000000080947 */ /* 0x010ff60003800000 */
[----:B------:R-:W2:Y:S02]  /*6030*/  SYNCS.PHASECHK.TRANS64.TRYWAIT P0, [R177+URZ+0xa0], R4 ;  /* 0x0000a004b10075a7 */ /* 0x000ea400080011ff */
[----:B--2---:R-:W-:Y:S05]  /*6040*/  @!P0 BRA `(.L_x_100) ;  /* 0x0000005c00c88947 */ /* 0x004fea0003800000 */
.L_x_99:
[----:B------:R-:W-:Y:S04]  /*6050*/  BSSY.RECONVERGENT B6, `(.L_x_101) ;  /* 0x0000012000067945 */ /* 0x000fe80003800200 */
[----:B------:R-:W-:Y:S05]  /*6060*/  @!P1 BRA `(.L_x_102) ;  /* 0x0000000000409947 */ /* 0x000fea0003800000 */
[----:B------:R-:W4:Y:S01]  /*6070*/  LDCU.64 UR8, c[0x4][0x78] ;  /* 0x01000f00ff0877ac */ /* 0x000f220008000a00 */
[----:B------:R-:W-:Y:S01]  /*6080*/  MOV R3, 0x0 ;  /* 0x0000000000037802 */ /* 0x000fe20000000f00 */
[----:B------:R-:W-:Y:S02]  /*6090*/  HFMA2 R12, -RZ, RZ, 0, 5.9604644775390625e-08 ;  /* 0x00000001ff0c7431 */ /* 0x000fe400000001ff */
[----:B-1----:R-:W-:Y:S02]  /*60a0*/  IMAD.MOV.U32 R8, RZ, RZ, 0x192 ;  /* 0x00000192ff087424 */ /* 0x002fe400078e00ff */
[----:B------:R-:W-:Y:S01]  /*60b0*/  IMAD.MOV.U32 R13, RZ, RZ, RZ ;  /* 0x000000ffff0d7224 */ /* 0x000fe200078e00ff */
[----:B------:R-:W1:Y:S01]  /*60c0*/  LDCU.64 UR6, c[0x4][0x80] ;  /* 0x01001000ff0677ac */ /* 0x000e620008000a00 */
[----:B------:R-:W3:Y:S01]  /*60d0*/  LDC.64 R2, c[0x4][R3] ;  /* 0x0100000003027b82 */ /* 0x000ee20000000a00 */
[----:B------:R-:W5:Y:S01]  /*60e0*/  LDCU.64 UR4, c[0x4][0x18] ;  /* 0x01000300ff0477ac */ /* 0x000f620008000a00 */
[----:B----4-:R-:W-:Y:S01]  /*60f0*/  MOV R5, UR9 ;  /* 0x0000000900057c02 */ /* 0x010fe20008000f00 */
[----:B--2---:R-:W-:Y:S01]  /*6100*/  IMAD.U32 R4, RZ, RZ, UR8 ;  /* 0x00000008ff047e24 */ /* 0x004fe2000f8e00ff */
[----:B-1----:R-:W-:Y:S01]  /*6110*/  MOV R7, UR7 ;  /* 0x0000000700077c02 */ /* 0x002fe20008000f00 */
[----:B------:R-:W-:Y:S01]  /*6120*/  IMAD.U32 R6, RZ, RZ, UR6 ;  /* 0x00000006ff067e24 */ /* 0x000fe2000f8e00ff */
[----:B-----5:R-:W-:Y:S01]  /*6130*/  MOV R11, UR5 ;  /* 0x00000005000b7c02 */ /* 0x020fe20008000f00 */
[----:B------:R-:W-:Y:S02]  /*6140*/  IMAD.U32 R10, RZ, RZ, UR4 ;  /* 0x00000004ff0a7e24 */ /* 0x000fe4000f8e00ff */
[----:B------:R-:W-:Y:S07]  /*6150*/  LEPC R20, `(.L_x_102) ;  /* 0x000000001014794e */ /* 0x000fee0000000000 */
[----:B---3--:R-:W-:Y:S05]  /*6160*/  CALL.ABS.NOINC R2 ;  /* 0x0000000002007343 */ /* 0x008fea0003c00000 */
.L_x_102:
[----:B------:R-:W-:Y:S05]  /*6170*/  BSYNC.RECONVERGENT B6 ;  /* 0x0000000000067941 */ /* 0x000fea0003800200 */
.L_x_101:
[-C--:B------:R-:W-:Y:S01]  /*6180*/  F2FP.F16.E5M2.UNPACK_B R74, R140.reuse ;  /* 0x0000008cff4a723e */ /* 0x080fe200020004ff */
[----:B------:R-:W-:Y:S05]  /*6190*/  WARPSYNC.ALL ;  /* 0x0000000000007948 */ /* 0x000fea0003800000 */
[----:B------:R-:W-:Y:S01]  /*61a0*/  R2UR UR4, R71 ;  /* 0x00000000470472ca */ /* 0x000fe200000e0000 */
[--C-:B------:R-:W-:Y:S01]  /*61b0*/  HADD2.F32 R72, -RZ, R74.reuse.H0_H0 ;  /* 0x2000004aff487230 */ /* 0x100fe20000004100 */
[----:B------:R-:W-:Y:S01]  /*61c0*/  F2FP.F16.E5M2.UNPACK_B R76, R140.H1 ;  /* 0x0000008cff4c723e */ /* 0x000fe200030004ff */
[----:B------:R-:W-:Y:S01]  /*61d0*/  HADD2.F32 R75, -RZ, R74.H1_H1 ;  /* 0x3000004aff4b7230 */ /* 0x000fe20000004100 */
[-C--:B------:R-:W-:Y:S01]  /*61e0*/  F2FP.F16.E5M2.UNPACK_B R78, R141.reuse ;  /* 0x0000008dff4e723e */ /* 0x080fe200020004ff */
[----:B------:R-:W-:Y:S01]  /*61f0*/  BSSY.RECONVERGENT B0, `(.L_x_103) ;  /* 0x000011d000007945 */ /* 0x000fe20003800200 */
[----:B------:R-:W-:Y:S01]  /*6200*/  F2FP.F16.E5M2.UNPACK_B R80, R141.H1 ;  /* 0x0000008dff50723e */ /* 0x000fe200030004ff */
[----:B------:R-:W-:Y:S01]  /*6210*/  HADD2.F32 R74, -RZ, R76.H0_H0 ;  /* 0x2000004cff4a7230 */ /* 0x000fe20000004100 */
[-C--:B------:R-:W-:Y:S01]  /*6220*/  F2FP.F16.E5M2.UNPACK_B R82, R142.reuse ;  /* 0x0000008eff52723e */ /* 0x080fe200020004ff */
[--C-:B------:R-:W-:Y:S01]  /*6230*/  HADD2.F32 R77, -RZ, R78.reuse.H0_H0 ;  /* 0x2000004eff4d7230 */ /* 0x100fe20000004100 */
[----:B------:R-:W-:Y:S01]  /*6240*/  F2FP.F16.E5M2.UNPACK_B R84, R142.H1 ;  /* 0x0000008eff54723e */ /* 0x000fe200030004ff */
[----:B------:R-:W-:Y:S01]  /*6250*/  HADD2.F32 R78, -RZ, R78.H1_H1 ;  /* 0x3000004eff4e7230 */ /* 0x000fe20000004100 */
[-C--:B------:R-:W-:Y:S01]  /*6260*/  F2FP.F16.E5M2.UNPACK_B R86, R143.reuse ;  /* 0x0000008fff56723e */ /* 0x080fe200020004ff */
[----:B-12---:R-:W3:Y:S01]  /*6270*/  LDTM.x64 R4, tmem[UR4] ;  /* 0x00000004000479ee */ /* 0x006ee20008340000 */
[----:B------:R-:W-:Y:S01]  /*6280*/  F2FP.F16.E5M2.UNPACK_B R88, R143.H1 ;  /* 0x0000008fff58723e */ /* 0x000fe200030004ff */
[----:B------:R-:W-:Y:S01]  /*6290*/  HADD2.F32 R76, -RZ, R76.H1_H1 ;  /* 0x3000004cff4c7230 */ /* 0x000fe20000004100 */
[-C--:B------:R-:W-:Y:S01]  /*62a0*/  F2FP.F16.E5M2.UNPACK_B R90, R144.reuse ;  /* 0x00000090ff5a723e */ /* 0x080fe200020004ff */
[----:B------:R-:W-:Y:S01]  /*62b0*/  HADD2.F32 R79, -RZ, R80.H0_H0 ;  /* 0x20000050ff4f7230 */ /* 0x000fe20000004100 */
[----:B------:R-:W-:Y:S01]  /*62c0*/  F2FP.F16.E5M2.UNPACK_B R92, R144.H1 ;  /* 0x00000090ff5c723e */ /* 0x000fe200030004ff */
[--C-:B------:R-:W-:Y:S01]  /*62d0*/  HADD2.F32 R81, -RZ, R82.reuse.H0_H0 ;  /* 0x20000052ff517230 */ /* 0x100fe20000004100 */
[----:B------:R-:W-:Y:S01]  /*62e0*/  SHF.L.U32 R182, R164, 0x4, RZ ;  /* 0x00000004a4b67819 */ /* 0x000fe200000006ff */
[----:B------:R-:W-:Y:S01]  /*62f0*/  HADD2.F32 R82, -RZ, R82.H1_H1 ;  /* 0x30000052ff527230 */ /* 0x000fe20000004100 */
[----:B------:R-:W-:Y:S01]  /*6300*/  SHF.L.U32 R188, R163, 0x4, RZ ;  /* 0x00000004a3bc7819 */ /* 0x000fe200000006ff */
[--C-:B------:R-:W-:Y:S01]  /*6310*/  HADD2.F32 R85, -RZ, R86.reuse.H0_H0 ;  /* 0x20000056ff557230 */ /* 0x100fe20000004100 */
[----:B------:R-:W-:Y:S01]  /*6320*/  IADD3 R176, PT, PT, R171, R182, RZ ;  /* 0x000000b6abb07210 */ /* 0x000fe20007ffe0ff */
[----:B------:R-:W-:Y:S01]  /*6330*/  HADD2.F32 R86, -RZ, R86.H1_H1 ;  /* 0x30000056ff567230 */ /* 0x000fe20000004100 */
[----:B------:R-:W-:Y:S01]  /*6340*/  SHF.L.U32 R183, R169, 0x4, RZ ;  /* 0x00000004a9b77819 */ /* 0x000fe200000006ff */
[--C-:B------:R-:W-:Y:S01]  /*6350*/  HADD2.F32 R89, -RZ, R90.reuse.H0_H0 ;  /* 0x2000005aff597230 */ /* 0x100fe20000004100 */
[----:B------:R-:W-:Y:S01]  /*6360*/  F2FP.F16.E5M2.UNPACK_B R94, R145 ;  /* 0x00000091ff5e723e */ /* 0x000fe200020004ff */
[----:B------:R-:W-:Y:S01]  /*6370*/  HADD2.F32 R90, -RZ, R90.H1_H1 ;  /* 0x3000005aff5a7230 */ /* 0x000fe20000004100 */
[----:B------:R-:W-:Y:S01]  /*6380*/  IADD3 R178, PT, PT, R183, R176, RZ ;  /* 0x000000b0b7b27210 */ /* 0x000fe20007ffe0ff */
[----:B------:R-:W-:Y:S01]  /*6390*/  HADD2.F32 R80, -RZ, R80.H1_H1 ;  /* 0x30000050ff507230 */ /* 0x000fe20000004100 */
[----:B------:R-:W-:Y:S01]  /*63a0*/  F2FP.F16.E5M2.UNPACK_B R98, R146 ;  /* 0x00000092ff62723e */ /* 0x000fe200020004ff */
[--C-:B------:R-:W-:Y:S01]  /*63b0*/  HADD2.F32 R93, -RZ, R94.reuse.H0_H0 ;  /* 0x2000005eff5d7230 */ /* 0x100fe20000004100 */
[----:B------:R-:W-:Y:S01]  /*63c0*/  F2FP.F16.E5M2.UNPACK_B R102, R147 ;  /* 0x00000093ff66723e */ /* 0x000fe200020004ff */
[----:B------:R-:W-:Y:S01]  /*63d0*/  HADD2.F32 R94, -RZ, R94.H1_H1 ;  /* 0x3000005eff5e7230 */ /* 0x000fe20000004100 */
[----:B------:R-:W-:Y:S01]  /*63e0*/  F2FP.F16.E5M2.UNPACK_B R106, R148 ;  /* 0x00000094ff6a723e */ /* 0x000fe200020004ff */
[C---:B---3--:R-:W-:Y:S01]  /*63f0*/  FMUL R0, R70.reuse, R4 ;  /* 0x0000000446007220 */ /* 0x048fe20000400000 */
[C---:B------:R-:W-:Y:S01]  /*6400*/  FMUL R2, R70.reuse, R5 ;  /* 0x0000000546027220 */ /* 0x040fe20000400000 */
[C---:B------:R-:W-:Y:S01]  /*6410*/  FMUL R4, R70.reuse, R8 ;  /* 0x0000000846047220 */ /* 0x040fe20000400000 */
[C---:B------:R-:W-:Y:S01]  /*6420*/  FMUL R5, R70.reuse, R9 ;  /* 0x0000000946057220 */ /* 0x040fe20000400000 */
[C---:B------:R-:W-:Y:S01]  /*6430*/  FFMA R0, R73.reuse, R72, R0 ;  /* 0x0000004849007223 */ /* 0x040fe20000000000 */
[C---:B------:R-:W-:Y:S01]  /*6440*/  FFMA R2, R73.reuse, R75, R2 ;  /* 0x0000004b49027223 */ /* 0x040fe20000000002 */
[C---:B------:R-:W-:Y:S01]  /*6450*/  FMUL R8, R70.reuse, R12 ;  /* 0x0000000c46087220 */ /* 0x040fe20000400000 */
[C---:B------:R-:W-:Y:S01]  /*6460*/  FMUL R9, R70.reuse, R13 ;  /* 0x0000000d46097220 */ /* 0x040fe20000400000 */
[C---:B------:R-:W-:Y:S01]  /*6470*/  FMUL R12, R70.reuse, R16 ;  /* 0x00000010460c7220 */ /* 0x040fe20000400000 */
[C---:B------:R-:W-:Y:S01]  /*6480*/  FMUL R13, R70.reuse, R17 ;  /* 0x00000011460d7220 */ /* 0x040fe20000400000 */
[C---:B------:R-:W-:Y:S01]  /*6490*/  FMUL R16, R70.reuse, R20 ;  /* 0x0000001446107220 */ /* 0x040fe20000400000 */
[C---:B------:R-:W-:Y:S01]  /*64a0*/  FMUL R17, R70.reuse, R21 ;  /* 0x0000001546117220 */ /* 0x040fe20000400000 */
[C---:B------:R-:W-:Y:S01]  /*64b0*/  FMUL R20, R70.reuse, R24 ;  /* 0x0000001846147220 */ /* 0x040fe20000400000 */
[C---:B------:R-:W-:Y:S01]  /*64c0*/  FMUL R21, R70.reuse, R25 ;  /* 0x0000001946157220 */ /* 0x040fe20000400000 */
[--C-:B------:R-:W-:Y:S02]  /*64d0*/  HADD2.F32 R97, -RZ, R98.reuse.H0_H0 ;  /* 0x20000062ff617230 */ /* 0x100fe40000004100 */
[C---:B------:R-:W-:Y:S01]  /*64e0*/  FMUL R24, R70.reuse, R28 ;  /* 0x0000001c46187220 */ /* 0x040fe20000400000 */
[----:B------:R-:W-:Y:S02]  /*64f0*/  HADD2.F32 R98, -RZ, R98.H1_H1 ;  /* 0x30000062ff627230 */ /* 0x000fe40000004100 */
[C---:B------:R-:W-:Y:S01]  /*6500*/  FMUL R25, R70.reuse, R29 ;  /* 0x0000001d46197220 */ /* 0x040fe20000400000 */
[--C-:B------:R-:W-:Y:S02]  /*6510*/  HADD2.F32 R101, -RZ, R102.reuse.H0_H0 ;  /* 0x20000066ff657230 */ /* 0x100fe40000004100 */
[C---:B------:R-:W-:Y:S01]  /*6520*/  FMUL R28, R70.reuse, R32 ;  /* 0x00000020461c7220 */ /* 0x040fe20000400000 */
[----:B------:R-:W-:Y:S02]  /*6530*/  HADD2.F32 R102, -RZ, R102.H1_H1 ;  /* 0x30000066ff667230 */ /* 0x000fe40000004100 */
[C---:B------:R-:W-:Y:S01]  /*6540*/  FMUL R29, R70.reuse, R33 ;  /* 0x00000021461d7220 */ /* 0x040fe20000400000 */
[--C-:B------:R-:W-:Y:S02]  /*6550*/  HADD2.F32 R105, -RZ, R106.reuse.H0_H0 ;  /* 0x2000006aff697230 */ /* 0x100fe40000004100 */
[C---:B------:R-:W-:Y:S01]  /*6560*/  FMUL R32, R70.reuse, R36 ;  /* 0x0000002446207220 */ /* 0x040fe20000400000 */
[----:B------:R-:W-:Y:S01]  /*6570*/  F2FP.F16.E5M2.UNPACK_B R96, R145.H1 ;  /* 0x00000091ff60723e */ /* 0x000fe200030004ff */
[----:B------:R-:W-:Y:S02]  /*6580*/  HADD2.F32 R106, -RZ, R106.H1_H1 ;  /* 0x3000006aff6a7230 */ /* 0x000fe40000004100 */
[C---:B------:R-:W-:Y:S01]  /*6590*/  FMUL R33, R70.reuse, R37 ;  /* 0x0000002546217220 */ /* 0x040fe20000400000 */
[C---:B------:R-:W-:Y:S01]  /*65a0*/  FMUL R36, R70.reuse, R40 ;  /* 0x0000002846247220 */ /* 0x040fe20000400000 */
[----:B------:R-:W-:Y:S01]  /*65b0*/  F2FP.F16.E5M2.UNPACK_B R100, R146.H1 ;  /* 0x00000092ff64723e */ /* 0x000fe200030004ff */
        /* <DEDUP_REMOVED lines=8> */
[----:B------:R-:W-:Y:S01]  /*6640*/  F2FP.F16.E5M2.UNPACK_B R110, R149 ;  /* 0x00000095ff6e723e */ /* 0x000fe200020004ff */
[C---:B------:R-:W-:Y:S01]  /*6650*/  FMUL R49, R70.reuse, R53 ;  /* 0x0000003546317220 */ /* 0x040fe20000400000 */
[C---:B------:R-:W-:Y:S01]  /*6660*/  FMUL R52, R70.reuse, R56 ;  /* 0x0000003846347220 */ /* 0x040fe20000400000 */
[----:B------:R-:W-:Y:S01]  /*6670*/  F2FP.F16.E5M2.UNPACK_B R112, R149.H1 ;  /* 0x00000095ff70723e */ /* 0x000fe200030004ff */
[C---:B------:R-:W-:Y:S01]  /*6680*/  FMUL R53, R70.reuse, R57 ;  /* 0x0000003946357220 */ /* 0x040fe20000400000 */
[--C-:B------:R-:W-:Y:S02]  /*6690*/  HADD2.F32 R109, -RZ, R110.reuse.H0_H0 ;  /* 0x2000006eff6d7230 */ /* 0x100fe40000004100 */
[C---:B------:R-:W-:Y:S01]  /*66a0*/  FMUL R56, R70.reuse, R60 ;  /* 0x0000003c46387220 */ /* 0x040fe20000400000 */
[----:B------:R-:W-:Y:S01]  /*66b0*/  F2FP.F16.E5M2.UNPACK_B R114, R150 ;  /* 0x00000096ff72723e */ /* 0x000fe200020004ff */
[----:B------:R-:W-:Y:S02]  /*66c0*/  HADD2.F32 R110, -RZ, R110.H1_H1 ;  /* 0x3000006eff6e7230 */ /* 0x000fe40000004100 */
[C---:B------:R-:W-:Y:S01]  /*66d0*/  FMUL R57, R70.reuse, R61 ;  /* 0x0000003d46397220 */ /* 0x040fe20000400000 */
[C---:B------:R-:W-:Y:S01]  /*66e0*/  FMUL R60, R70.reuse, R64 ;  /* 0x00000040463c7220 */ /* 0x040fe20000400000 */
[----:B------:R-:W-:Y:S01]  /*66f0*/  F2FP.F16.E5M2.UNPACK_B R116, R150.H1 ;  /* 0x00000096ff74723e */ /* 0x000fe200030004ff */
[--C-:B------:R-:W-:Y:S02]  /*6700*/  HADD2.F32 R113, -RZ, R114.reuse.H0_H0 ;  /* 0x20000072ff717230 */ /* 0x100fe40000004100 */
[C---:B------:R-:W-:Y:S01]  /*6710*/  FMUL R61, R70.reuse, R65 ;  /* 0x00000041463d7220 */ /* 0x040fe20000400000 */
[----:B------:R-:W-:Y:S02]  /*6720*/  HADD2.F32 R114, -RZ, R114.H1_H1 ;  /* 0x30000072ff727230 */ /* 0x000fe40000004100 */
[C---:B------:R-:W-:Y:S01]  /*6730*/  FMUL R3, R70.reuse, R6 ;  /* 0x0000000646037220 */ /* 0x040fe20000400000 */
[----:B------:R-:W-:Y:S01]  /*6740*/  F2FP.F16.E5M2.UNPACK_B R118, R151 ;  /* 0x00000097ff76723e */ /* 0x000fe200020004ff */
[C---:B------:R-:W-:Y:S01]  /*6750*/  FMUL R7, R70.reuse, R7 ;  /* 0x0000000746077220 */ /* 0x040fe20000400000 */
[C---:B------:R-:W-:Y:S01]  /*6760*/  FMUL R6, R70.reuse, R10 ;  /* 0x0000000a46067220 */ /* 0x040fe20000400000 */
[----:B------:R-:W-:Y:S01]  /*6770*/  F2FP.F16.E5M2.UNPACK_B R120, R151.H1 ;  /* 0x00000097ff78723e */ /* 0x000fe200030004ff */
[C---:B------:R-:W-:Y:S01]  /*6780*/  FFMA R3, R73.reuse, R74, R3 ;  /* 0x0000004a49037223 */ /* 0x040fe20000000003 */
[C---:B------:R-:W-:Y:S01]  /*6790*/  FFMA R7, R73.reuse, R76, R7 ;  /* 0x0000004c49077223 */ /* 0x040fe20000000007 */
[----:B------:R-:W-:Y:S01]  /*67a0*/  F2FP.F16.E5M2.UNPACK_B R122, R152 ;  /* 0x00000098ff7a723e */ /* 0x000fe200020004ff */
[C---:B------:R-:W-:Y:S01]  /*67b0*/  FFMA R4, R73.reuse, R77, R4 ;  /* 0x0000004d49047223 */ /* 0x040fe20000000004 */
[C---:B------:R-:W-:Y:S01]  /*67c0*/  FFMA R5, R73.reuse, R78, R5 ;  /* 0x0000004e49057223 */ /* 0x040fe20000000005 */
[----:B------:R-:W-:Y:S01]  /*67d0*/  F2FP.F16.E5M2.UNPACK_B R124, R152.H1 ;  /* 0x00000098ff7c723e */ /* 0x000fe200030004ff */
[----:B------:R-:W-:Y:S01]  /*67e0*/  FFMA R6, R73, R79, R6 ;  /* 0x0000004f49067223 */ /* 0x000fe20000000006 */
[----:B------:R-:W-:Y:S01]  /*67f0*/  F2FP.SATFINITE.E5M2.F32.PACK_AB_MERGE_C R179, R7, R3, RZ ;  /* 0x0000000307b3723e */ /* 0x000fe200048060ff */
[----:B------:R-:W-:Y:S02]  /*6800*/  HADD2.F32 R117, -RZ, R118.H0_H0 ;  /* 0x20000076ff757230 */ /* 0x000fe40000004100 */
[----:B------:R-:W-:Y:S01]  /*6810*/  FMUL R11, R70, R11 ;  /* 0x0000000b460b7220 */ /* 0x000fe20000400000 */
[----:B------:R-:W-:Y:S01]  /*6820*/  HADD2.F32 R83, -RZ, R84.H0_H0 ;  /* 0x20000054ff537230 */ /* 0x000fe20000004100 */
[----:B------:R-:W-:Y:S01]  /*6830*/  F2FP.SATFINITE.E5M2.F32.PACK_AB_MERGE_C R184, R2, R0, R179 ;  /* 0x0000000002b8723e */ /* 0x000fe200048060b3 */
[----:B------:R-:W-:Y:S01]  /*6840*/  HADD2.F32 R118, -RZ, R118.H1_H1 ;  /* 0x30000076ff767230 */ /* 0x000fe20000004100 */
[----:B------:R-:W-:Y:S01]  /*6850*/  IADD3 R179, PT, PT, R171, R188, RZ ;  /* 0x000000bcabb37210 */ /* 0x000fe20007ffe0ff */
[C---:B------:R-:W-:Y:S01]  /*6860*/  FFMA R11, R73.reuse, R80, R11 ;  /* 0x00000050490b7223 */ /* 0x040fe2000000000b */
[C---:B------:R-:W-:Y:S01]  /*6870*/  FFMA R8, R73.reuse, R81, R8 ;  /* 0x0000005149087223 */ /* 0x040fe20000000008 */
[----:B------:R-:W-:Y:S01]  /*6880*/  FFMA R9, R73, R82, R9 ;  /* 0x0000005249097223 */ /* 0x000fe20000000009 */
[----:B------:R-:W-:Y:S02]  /*6890*/  HADD2.F32 R121, -RZ, R122.H0_H0 ;  /* 0x2000007aff797230 */ /* 0x000fe40000004100 */
[C---:B------:R-:W-:Y:S01]  /*68a0*/  FMUL R10, R70.reuse, R14 ;  /* 0x0000000e460a7220 */ /* 0x040fe20000400000 */
[----:B------:R-:W-:Y:S01]  /*68b0*/  HADD2.F32 R84, -RZ, R84.H1_H1 ;  /* 0x30000054ff547230 */ /* 0x000fe20000004100 */
[----:B------:R-:W-:Y:S01]  /*68c0*/  F2FP.SATFINITE.E5M2.F32.PACK_AB_MERGE_C R185, R11, R6, RZ ;  /* 0x000000060bb9723e */ /* 0x000fe200048060ff */
[----:B------:R-:W-:Y:S02]  /*68d0*/  HADD2.F32 R122, -RZ, R122.H1_H1 ;  /* 0x3000007aff7a7230 */ /* 0x000fe40000004100 */
[----:B------:R-:W-:Y:S01]  /*68e0*/  FFMA R10, R73, R83, R10 ;  /* 0x00000053490a7223 */ /* 0x000fe2000000000a */
[C---:B------:R-:W-:Y:S01]  /*68f0*/  FMUL R15, R70.reuse, R15 ;  /* 0x0000000f460f7220 */ /* 0x040fe20000400000 */
[--C-:B------:R-:W-:Y:S01]  /*6900*/  HADD2.F32 R87, -RZ, R88.reuse.H0_H0 ;  /* 0x20000058ff577230 */ /* 0x100fe20000004100 */
[----:B------:R-:W-:Y:S01]  /*6910*/  F2FP.SATFINITE.E5M2.F32.PACK_AB_MERGE_C R185, R5, R4, R185 ;  /* 0x0000000405b9723e */ /* 0x000fe200048060b9 */
[----:B------:R-:W-:Y:S02]  /*6920*/  HADD2.F32 R88, -RZ, R88.H1_H1 ;  /* 0x30000058ff587230 */ /* 0x000fe40000004100 */
[C---:B------:R-:W-:Y:S01]  /*6930*/  FFMA R15, R73.reuse, R84, R15 ;  /* 0x00000054490f7223 */ /* 0x040fe2000000000f */
[C---:B------:R-:W-:Y:S01]  /*6940*/  FFMA R12, R73.reuse, R85, R12 ;  /* 0x00000055490c7223 */ /* 0x040fe2000000000c */
[----:B------:R-:W-:Y:S01]  /*6950*/  FFMA R13, R73, R86, R13 ;  /* 0x00000056490d7223 */ /* 0x000fe2000000000d */
[C---:B------:R-:W-:Y:S01]  /*6960*/  FMUL R14, R70.reuse, R18 ;  /* 0x00000012460e7220 */ /* 0x040fe20000400000 */
[----:B------:R-:W-:Y:S01]  /*6970*/  F2FP.F16.E5M2.UNPACK_B R126, R153 ;  /* 0x00000099ff7e723e */ /* 0x000fe200020004ff */
[C---:B------:R-:W-:Y:S01]  /*6980*/  FMUL R19, R70.reuse, R19 ;  /* 0x0000001346137220 */ /* 0x040fe20000400000 */
[----:B------:R-:W-:Y:S01]  /*6990*/  HADD2.F32 R91, -RZ, R92.H0_H0 ;  /* 0x2000005cff5b7230 */ /* 0x000fe20000004100 */
[----:B------:R-:W-:Y:S01]  /*69a0*/  F2FP.SATFINITE.E5M2.F32.PACK_AB_MERGE_C R186, R15, R10, RZ ;  /* 0x0000000a0fba723e */ /* 0x000fe200048060ff */
[C---:B------:R-:W-:Y:S01]  /*69b0*/  FFMA R14, R73.reuse, R87, R14 ;  /* 0x00000057490e7223 */ /* 0x040fe2000000000e */
[C---:B------:R-:W-:Y:S01]  /*69c0*/  FFMA R19, R73.reuse, R88, R19 ;  /* 0x0000005849137223 */ /* 0x040fe20000000013 */
[C---:B------:R-:W-:Y:S01]  /*69d0*/  FFMA R16, R73.reuse, R89, R16 ;  /* 0x0000005949107223 */ /* 0x040fe20000000010 */
[----:B------:R-:W-:Y:S01]  /*69e0*/  F2FP.F16.E5M2.UNPACK_B R128, R153.H1 ;  /* 0x00000099ff80723e */ /* 0x000fe200030004ff */
[----:B------:R-:W-:Y:S01]  /*69f0*/  FFMA R17, R73, R90, R17 ;  /* 0x0000005a49117223 */ /* 0x000fe20000000011 */
[----:B------:R-:W-:Y:S01]  /*6a00*/  F2FP.SATFINITE.E5M2.F32.PACK_AB_MERGE_C R186, R9, R8, R186 ;  /* 0x0000000809ba723e */ /* 0x000fe200048060ba */
[--C-:B------:R-:W-:Y:S01]  /*6a10*/  HADD2.F32 R125, -RZ, R126.reuse.H0_H0 ;  /* 0x2000007eff7d7230 */ /* 0x100fe20000004100 */
[----:B------:R-:W-:Y:S01]  /*6a20*/  F2FP.SATFINITE.E5M2.F32.PACK_AB_MERGE_C R187, R19, R14, RZ ;  /* 0x0000000e13bb723e */ /* 0x000fe200048060ff */
[----:B------:R-:W-:Y:S02]  /*6a30*/  HADD2.F32 R126, -RZ, R126.H1_H1 ;  /* 0x3000007eff7e7230 */ /* 0x000fe40000004100 */
[C---:B------:R-:W-:Y:S01]  /*6a40*/  FMUL R18, R70.reuse, R22 ;  /* 0x0000001646127220 */ /* 0x040fe20000400000 */
[----:B------:R-:W-:Y:S01]  /*6a50*/  HADD2.F32 R92, -RZ, R92.H1_H1 ;  /* 0x3000005cff5c7230 */ /* 0x000fe20000004100 */
[----:B------:R-:W-:Y:S01]  /*6a60*/  F2FP.SATFINITE.E5M2.F32.PACK_AB_MERGE_C R187, R13, R12, R187 ;  /* 0x0000000c0dbb723e */ /* 0x000fe200048060bb */
[C---:B------:R-:W-:Y:S01]  /*6a70*/  FMUL R23, R70.reuse, R23 ;  /* 0x0000001746177220 */ /* 0x040fe20000400000 */
[--C-:B------:R-:W-:Y:S02]  /*6a80*/  HADD2.F32 R95, -RZ, R96.reuse.H0_H0 ;  /* 0x20000060ff5f7230 */ /* 0x100fe40000004100 */
[C---:B------:R-:W-:Y:S01]  /*6a90*/  FFMA R18, R73.reuse, R91, R18 ;  /* 0x0000005b49127223 */ /* 0x040fe20000000012 */
[----:B------:R-:W-:Y:S01]  /*6aa0*/  HADD2.F32 R96, -RZ, R96.H1_H1 ;  /* 0x30000060ff607230 */ /* 0x000fe20000004100 */
[----:B------:R1:W-:Y:S01]  /*6ab0*/  STS.128 [R137+UR44+0x8200], R184 ;  /* 0x008200b889007988 */ /* 0x0003e20008000c2c */
        /* <DEDUP_REMOVED lines=48> */
[----:B------:R1:W-:Y:S01]  /*6dc0*/  STS.128 [R176+0x8010], R192 ;  /* 0x008010c0b0007388 */ /* 0x0003e20000000c00 */
[C---:B------:R-:W-:Y:S01]  /*6dd0*/  FFMA R39, R73.reuse, R108, R39 ;  /* 0x0000006c49277223 */ /* 0x040fe20000000027 */
[C---:B------:R-:W-:Y:S01]  /*6de0*/  FFMA R36, R73.reuse, R109, R36 ;  /* 0x0000006d49247223 */ /* 0x040fe20000000024 */
[----:B------:R-:W-:Y:S01]  /*6df0*/  FFMA R37, R73, R110, R37 ;  /* 0x0000006e49257223 */ /* 0x000fe20000000025 */
[----:B------:R-:W-:Y:S01]  /*6e00*/  FMUL R38, R70, R42 ;  /* 0x0000002a46267220 */ /* 0x000fe20000400000 */
[----:B------:R-:W-:Y:S01]  /*6e10*/  ISETP.NE.AND P0, PT, R174, RZ, PT ;  /* 0x000000ffae00720c */ /* 0x000fe20003f05270 */
[C---:B------:R-:W-:Y:S01]  /*6e20*/  FMUL R43, R70.reuse, R43 ;  /* 0x0000002b462b7220 */ /* 0x040fe20000400000 */
[--C-:B------:R-:W-:Y:S01]  /*6e30*/  HADD2.F32 R115, -RZ, R116.reuse.H0_H0 ;  /* 0x20000074ff737230 */ /* 0x100fe20000004100 */
[----:B------:R-:W-:Y:S01]  /*6e40*/  F2FP.SATFINITE.E5M2.F32.PACK_AB_MERGE_C R196, R39, R34, RZ ;  /* 0x0000002227c4723e */ /* 0x000fe200048060ff */
[C---:B------:R-:W-:Y:S01]  /*6e50*/  FFMA R38, R73.reuse, R111, R38 ;  /* 0x0000006f49267223 */ /* 0x040fe20000000026 */
[C---:B------:R-:W-:Y:S01]  /*6e60*/  FFMA R43, R73.reuse, R112, R43 ;  /* 0x00000070492b7223 */ /* 0x040fe2000000002b */
[----:B------:R-:W-:Y:S01]  /*6e70*/  FFMA R40, R73, R113, R40 ;  /* 0x0000007149287223 */ /* 0x000fe20000000028 */
[----:B------:R-:W-:Y:S01]  /*6e80*/  F2FP.SATFINITE.E5M2.F32.PACK_AB_MERGE_C R196, R33, R32, R196 ;  /* 0x0000002021c4723e */ /* 0x000fe200048060c4 */
[----:B------:R-:W-:Y:S01]  /*6e90*/  FFMA R41, R73, R114, R41 ;  /* 0x0000007249297223 */ /* 0x000fe20000000029 */
[----:B------:R-:W-:Y:S01]  /*6ea0*/  HADD2.F32 R116, -RZ, R116.H1_H1 ;  /* 0x30000074ff747230 */ /* 0x000fe20000004100 */
[----:B------:R-:W-:Y:S01]  /*6eb0*/  F2FP.SATFINITE.E5M2.F32.PACK_AB_MERGE_C R197, R43, R38, RZ ;  /* 0x000000262bc5723e */ /* 0x000fe200048060ff */
[C---:B------:R-:W-:Y:S01]  /*6ec0*/  FMUL R42, R70.reuse, R46 ;  /* 0x0000002e462a7220 */ /* 0x040fe20000400000 */
[C---:B------:R-:W-:Y:S01]  /*6ed0*/  FMUL R47, R70.reuse, R47 ;  /* 0x0000002f462f7220 */ /* 0x040fe20000400000 */
[--C-:B------:R-:W-:Y:S01]  /*6ee0*/  HADD2.F32 R119, -RZ, R120.reuse.H0_H0 ;  /* 0x20000078ff777230 */ /* 0x100fe20000004100 */
[----:B------:R-:W-:Y:S01]  /*6ef0*/  F2FP.SATFINITE.E5M2.F32.PACK_AB_MERGE_C R197, R37, R36, R197 ;  /* 0x0000002425c5723e */ /* 0x000fe200048060c5 */
[C---:B------:R-:W-:Y:S01]  /*6f00*/  FFMA R42, R73.reuse, R115, R42 ;  /* 0x00000073492a7223 */ /* 0x040fe2000000002a */
[C---:B------:R-:W-:Y:S01]  /*6f10*/  FFMA R47, R73.reuse, R116, R47 ;  /* 0x00000074492f7223 */ /* 0x040fe2000000002f */
[----:B------:R-:W-:Y:S01]  /*6f20*/  FFMA R44, R73, R117, R44 ;  /* 0x00000075492c7223 */ /* 0x000fe2000000002c */
[----:B------:R-:W-:Y:S01]  /*6f30*/  ISETP.NE.AND P6, PT, R189, RZ, PT ;  /* 0x000000ffbd00720c */ /* 0x000fe20003fc5270 */
[----:B------:R-:W-:Y:S01]  /*6f40*/  FFMA R45, R73, R118, R45 ;  /* 0x00000076492d7223 */ /* 0x000fe2000000002d */
[----:B------:R-:W-:Y:S01]  /*6f50*/  HADD2.F32 R120, -RZ, R120.H1_H1 ;  /* 0x30000078ff787230 */ /* 0x000fe20000004100 */
[----:B------:R-:W-:Y:S01]  /*6f60*/  F2FP.SATFINITE.E5M2.F32.PACK_AB_MERGE_C R198, R47, R42, RZ ;  /* 0x0000002a2fc6723e */ /* 0x000fe200048060ff */
[C---:B------:R-:W-:Y:S01]  /*6f70*/  FMUL R46, R70.reuse, R50 ;  /* 0x00000032462e7220 */ /* 0x040fe20000400000 */
[C---:B------:R-:W-:Y:S01]  /*6f80*/  FMUL R51, R70.reuse, R51 ;  /* 0x0000003346337220 */ /* 0x040fe20000400000 */
[--C-:B------:R-:W-:Y:S02]  /*6f90*/  HADD2.F32 R123, -RZ, R124.reuse.H0_H0 ;  /* 0x2000007cff7b7230 */ /* 0x100fe40000004100 */
[C---:B------:R-:W-:Y:S01]  /*6fa0*/  FMUL R50, R70.reuse, R54 ;  /* 0x0000003646327220 */ /* 0x040fe20000400000 */
[C---:B------:R-:W-:Y:S01]  /*6fb0*/  FFMA R46, R73.reuse, R119, R46 ;  /* 0x00000077492e7223 */ /* 0x040fe2000000002e */
[----:B------:R-:W-:Y:S02]  /*6fc0*/  HADD2.F32 R124, -RZ, R124.H1_H1 ;  /* 0x3000007cff7c7230 */ /* 0x000fe40000004100 */
[C---:B------:R-:W-:Y:S01]  /*6fd0*/  FFMA R51, R73.reuse, R120, R51 ;  /* 0x0000007849337223 */ /* 0x040fe20000000033 */
[C---:B------:R-:W-:Y:S01]  /*6fe0*/  FMUL R55, R70.reuse, R55 ;  /* 0x0000003746377220 */ /* 0x040fe20000400000 */
[C---:B------:R-:W-:Y:S01]  /*6ff0*/  FFMA R48, R73.reuse, R121, R48 ;  /* 0x0000007949307223 */ /* 0x040fe20000000030 */
[C---:B------:R-:W-:Y:S01]  /*7000*/  FFMA R49, R73.reuse, R122, R49 ;  /* 0x0000007a49317223 */ /* 0x040fe20000000031 */
[--C-:B------:R-:W-:Y:S02]  /*7010*/  HADD2.F32 R127, -RZ, R128.reuse.H0_H0 ;  /* 0x20000080ff7f7230 */ /* 0x100fe40000004100 */
[C---:B------:R-:W-:Y:S01]  /*7020*/  FFMA R50, R73.reuse, R123, R50 ;  /* 0x0000007b49327223 */ /* 0x040fe20000000032 */
[----:B------:R-:W-:Y:S02]  /*7030*/  HADD2.F32 R128, -RZ, R128.H1_H1 ;  /* 0x30000080ff807230 */ /* 0x000fe40000004100 */
[C---:B------:R-:W-:Y:S01]  /*7040*/  FMUL R54, R70.reuse, R58 ;  /* 0x0000003a46367220 */ /* 0x040fe20000400000 */
        /* <DEDUP_REMOVED lines=16> */
[----:B------:R-:W-:Y:S01]  /*7150*/  FFMA R63, R73, R132, R63 ;  /* 0x00000084493f7223 */ /* 0x000fe2000000003f */
[----:B------:R-:W-:Y:S01]  /*7160*/  FMUL R67, R70, R67 ;  /* 0x0000004346437220 */ /* 0x000fe20000400000 */
[----:B------:R-:W-:Y:S01]  /*7170*/  F2FP.SATFINITE.E5M2.F32.PACK_AB_MERGE_C R199, R51, R46, RZ ;  /* 0x0000002e33c7723e */ /* 0x000fe200048060ff */
[C---:B------:R-:W-:Y:S01]  /*7180*/  FFMA R60, R73.reuse, R133, R60 ;  /* 0x00000085493c7223 */ /* 0x040fe2000000003c */
[C---:B------:R-:W-:Y:S01]  /*7190*/  FFMA R61, R73.reuse, R134, R61 ;  /* 0x00000086493d7223 */ /* 0x040fe2000000003d */
[C---:B------:R-:W-:Y:S01]  /*71a0*/  FFMA R62, R73.reuse, R135, R62 ;  /* 0x00000087493e7223 */ /* 0x040fe2000000003e */
[----:B------:R-:W-:Y:S01]  /*71b0*/  FFMA R67, R73, R136, R67 ;  /* 0x0000008849437223 */ /* 0x000fe20000000043 */
[----:B------:R-:W-:Y:S02]  /*71c0*/  F2FP.SATFINITE.E5M2.F32.PACK_AB_MERGE_C R198, R41, R40, R198 ;  /* 0x0000002829c6723e */ /* 0x000fe400048060c6 */
[----:B------:R-:W-:Y:S02]  /*71d0*/  F2FP.SATFINITE.E5M2.F32.PACK_AB_MERGE_C R199, R45, R44, R199 ;  /* 0x0000002c2dc7723e */ /* 0x000fe400048060c7 */
[----:B------:R-:W-:Y:S02]  /*71e0*/  F2FP.SATFINITE.E5M2.F32.PACK_AB_MERGE_C R200, R55, R50, RZ ;  /* 0x0000003237c8723e */ /* 0x000fe400048060ff */
[----:B------:R-:W-:Y:S01]  /*71f0*/  F2FP.SATFINITE.E5M2.F32.PACK_AB_MERGE_C R201, R59, R54, RZ ;  /* 0x000000363bc9723e */ /* 0x000fe200048060ff */
[----:B------:R1:W-:Y:S01]  /*7200*/  STS.128 [R179+0x8020], R196 ;  /* 0x008020c4b3007388 */ /* 0x0003e20000000c00 */
[----:B------:R-:W-:Y:S02]  /*7210*/  F2FP.SATFINITE.E5M2.F32.PACK_AB_MERGE_C R202, R63, R58, RZ ;  /* 0x0000003a3fca723e */ /* 0x000fe400048060ff */
[----:B------:R-:W-:Y:S02]  /*7220*/  F2FP.SATFINITE.E5M2.F32.PACK_AB_MERGE_C R203, R67, R62, RZ ;  /* 0x0000003e43cb723e */ /* 0x000fe400048060ff */
[----:B------:R-:W-:Y:S02]  /*7230*/  F2FP.SATFINITE.E5M2.F32.PACK_AB_MERGE_C R200, R49, R48, R200 ;  /* 0x0000003031c8723e */ /* 0x000fe400048060c8 */
[----:B------:R-:W-:Y:S02]  /*7240*/  F2FP.SATFINITE.E5M2.F32.PACK_AB_MERGE_C R201, R53, R52, R201 ;  /* 0x0000003435c9723e */ /* 0x000fe400048060c9 */
[----:B------:R-:W-:Y:S02]  /*7250*/  F2FP.SATFINITE.E5M2.F32.PACK_AB_MERGE_C R202, R57, R56, R202 ;  /* 0x0000003839ca723e */ /* 0x000fe400048060ca */
[----:B------:R-:W-:Y:S02]  /*7260*/  F2FP.SATFINITE.E5M2.F32.PACK_AB_MERGE_C R203, R61, R60, R203 ;  /* 0x0000003c3dcb723e */ /* 0x000fe400048060cb */
[----:B------:R-:W-:Y:S02]  /*7270*/  LEA R190, R166, UR44, 0x3 ;  /* 0x0000002ca6be7c11 */ /* 0x000fe4000f8e18ff */
[----:B------:R-:W-:Y:S01]  /*7280*/  @P6 SHF.L.U32 R191, R165, 0x1f, RZ ;  /* 0x0000001fa5bf6819 */ /* 0x000fe200000006ff */
[----:B------:R1:W-:Y:S01]  /*7290*/  STS.128 [R178+0x8010], R200 ;  /* 0x008010c8b2007388 */ /* 0x0003e20000000c00 */
[----:B------:R-:W-:Y:S01]  /*72a0*/  @!PT LDS RZ, [RZ] ;  /* 0x00000000fffff984 */ /* 0x000fe20000000800 */
[----:B------:R-:W-:Y:S01]  /*72b0*/  @!PT LDS RZ, [RZ] ;  /* 0x00000000fffff984 */ /* 0x000fe20000000800 */
[----:B------:R-:W-:Y:S01]  /*72c0*/  @!PT LDS RZ, [RZ] ;  /* 0x00000000fffff984 */ /* 0x000fe20000000800 */
[----:B------:R-:W-:Y:S01]  /*72d0*/  @!PT LDS RZ, [RZ] ;  /* 0x00000000fffff984 */ /* 0x000fe20000000800 */
[----:B------:R2:W-:Y:S07]  /*72e0*/  MEMBAR.ALL.CTA ;  /* 0x0000000000007992 */ /* 0x0005ee0000008000 */
[----:B--2---:R-:W2:Y:S02]  /*72f0*/  FENCE.VIEW.ASYNC.S ;  /* 0x00000000000073c6 */ /* 0x004ea40000000000 */
[----:B--2---:R-:W-:Y:S06]  /*7300*/  BAR.SYNC.DEFER_BLOCKING 0x1, 0x80 ;  /* 0x0042000000007b1d */ /* 0x004fec0000010000 */
[----:B------:R-:W-:Y:S05]  /*7310*/  @P0 BRA `(.L_x_104) ;  /* 0x0000000000280947 */ /* 0x000fea0003800000 */
[----:B------:R-:W-:Y:S01]  /*7320*/  UIADD3 UR4, UPT, UPT, UR44, 0x8200, URZ ;  /* 0x000082002c047890 */ /* 0x000fe2000fffe0ff */
[----:B------:R-:W-:Y:S05]  /*7330*/  UMOV UR51, UR36 ;  /* 0x0000002400337c82 */ /* 0x000fea0008000000 */
[----:B------:R-:W-:Y:S01]  /*7340*/  MOV R173, UR4 ;  /* 0x0000000400ad7c02 */ /* 0x000fe20008000f00 */
[----:B------:R-:W-:Y:S03]  /*7350*/  UIADD3 UR4, UP0, UPT, UR62, 0x680, URZ ;  /* 0x000006803e047890 */ /* 0x000fe6000ff1e0ff */
[----:B------:R-:W-:Y:S01]  /*7360*/  R2UR UR48, R173 ;  /* 0x00000000ad3072ca */ /* 0x000fe200000e0000 */
[----:B------:R-:W-:Y:S11]  /*7370*/  UIADD3.X UR5, UPT, UPT, URZ, UR63, URZ, UP0, !UPT ;  /* 0x0000003fff057290 */ /* 0x000ff600087fe4ff */
[----:B------:R-:W-:Y:S01]  /*7380*/  @!UPT UIADD3 URZ, UPT, UPT, URZ, URZ, URZ ;  /* 0x000000fffffff290 */ /* 0x000fe2000fffe0ff */
[----:B------:R2:W-:Y:S01]  /*7390*/  UTMASTG.3D [UR48], [UR4] ;  /* 0x00000030040073b5 */ /* 0x0005e20008010000 */
[----:B------:R0:W-:Y:S01]  /*73a0*/  UTMACMDFLUSH ;  /* 0x00000000000079b7 */ /* 0x0001e20000000000 */
[----:B--2---:R-:W-:Y:S04]  /*73b0*/  DEPBAR.LE SB0, 0x1 ;  /* 0x000080400000791a */ /* 0x004fe80000000000 */
.L_x_104:
[----:B------:R-:W-:Y:S05]  /*73c0*/  BSYNC.RECONVERGENT B0 ;  /* 0x0000000000007941 */ /* 0x000fea0003800200 */
.L_x_103:
[----:B------:R-:W-:Y:S06]  /*73d0*/  BAR.SYNC.DEFER_BLOCKING 0x1, 0x80 ;  /* 0x0042000000007b1d */ /* 0x000fec0000010000 */
[----:B------:R-:W2:Y:S01]  /*73e0*/  @P6 SYNCS.PHASECHK.TRANS64.TRYWAIT P0, [R190+URZ+0x30], R191 ;  /* 0x000030bfbe0065a7 */ /* 0x000ea200080011ff */
[----:B------:R-:W-:Y:S01]  /*73f0*/  BSSY B1, `(.L_x_105) ;  /* 0x0000023000017945 */ /* 0x000fe20003800000 */
[----:B--2---:R-:W-:Y:S03]  /*7400*/  @P6 SEL R180, RZ, 0x1, !P0 ;  /* 0x00000001ffb46807 */ /* 0x004fe60004000000 */
[----:B------:R-:W-:Y:S05]  /*7410*/  @!P6 BRA `(.L_x_106) ;  /* 0x000000000080e947 */ /* 0x000fea0003800000 */
[----:B------:R-:W-:Y:S01]  /*7420*/  ISETP.NE.AND P1, PT, R181, RZ, PT ;  /* 0x000000ffb500720c */ /* 0x000fe20003f25270 */
[----:B------:R-:W2:Y:S01]  /*7430*/  S2R R0, SR_CgaCtaId ;  /* 0x0000000000007919 */ /* 0x000ea20000008800 */
[----:B------:R-:W-:Y:S01]  /*7440*/  ISETP.NE.AND P0, PT, R180, RZ, PT ;  /* 0x000000ffb400720c */ /* 0x000fe20003f05270 */
[----:B------:R-:W-:Y:S10]  /*7450*/  BSSY B0, `(.L_x_107) ;  /* 0x0000009000007945 */ /* 0x000ff40003800000 */
[----:B------:R-:W-:Y:S04]  /*7460*/  @P1 IMAD R3, R166, 0x2000, R171 ;  /* 0x00002000a6031824 */ /* 0x000fe800078e02ab */
[C---:B------:R-:W-:Y:S01]  /*7470*/  @P1 IMAD.IADD R6, R3.reuse, 0x1, R182 ;  /* 0x0000000103061824 */ /* 0x040fe200078e02b6 */
[----:B------:R-:W-:Y:S03]  /*7480*/  @P1 IADD3 R4, PT, PT, R3, R188, RZ ;  /* 0x000000bc03041210 */ /* 0x000fe60007ffe0ff */
[----:B------:R-:W-:Y:S01]  /*7490*/  @P1 IMAD.IADD R2, R183, 0x1, R6 ;  /* 0x00000001b7021824 */ /* 0x000fe200078e0206 */
[----:B------:R-:W-:Y:S06]  /*74a0*/  @P0 BRA `(.L_x_108) ;  /* 0x00000000000c0947 */ /* 0x000fec0003800000 */
[----:B------:R-:W-:Y:S04]  /*74b0*/  SHF.L.U32 R5, R165, 0x1f, RZ ;  /* 0x0000001fa5057819 */ /* 0x000fe800000006ff */
[----:B------:R-:W3:Y:S02]  /*74c0*/  SYNCS.PHASECHK.TRANS64.TRYWAIT P0, [R190+URZ+0x30], R5 ;  /* 0x00003005be0075a7 */ /* 0x000ee400080011ff */
[----:B---3--:R-:W-:Y:S05]  /*74d0*/  @!P0 BRA `(.L_x_109) ;  /* 0x0000004800b88947 */ /* 0x008fea0003800000 */
.L_x_108:
[----:B------:R-:W-:Y:S05]  /*74e0*/  BSYNC B0 ;  /* 0x0000000000007941 */ /* 0x000fea0003800000 */
.L_x_107:
[----:B------:R-:W-:Y:S01]  /*74f0*/  ISETP.NE.AND P0, PT, R181, RZ, PT ;  /* 0x000000ffb500720c */ /* 0x000fe20003f05270 */
[----:B---3--:R-:W-:Y:S02]  /*7500*/  VIADD R5, R190, 0x50 ;  /* 0x00000050be057836 */ /* 0x008fe40000000000 */
[----:B------:R-:W-:Y:S03]  /*7510*/  VIADD R166, R166, 0x1 ;  /* 0x00000001a6a67836 */ /* 0x000fe60000000000 */
[----:B--2---:R-:W-:Y:S07]  /*7520*/  PRMT R0, R0, 0x654, R5 ;  /* 0x0000065400007816 */ /* 0x004fee0000000005 */
[----:B------:R2:W3:Y:S04]  /*7530*/  @P0 LDS.128 R140, [R3] ;  /* 0x00000000038c0984 */ /* 0x0004e80000000c00 */
[----:B------:R2:W4:Y:S04]  /*7540*/  @P0 LDS.128 R148, [R4+0x20] ;  /* 0x0000200004940984 */ /* 0x0005280000000c00 */
        /* <DEDUP_REMOVED lines=12> */
[----:B--234-:R-:W-:Y:S02]  /*7610*/  LOP3.LUT R165, R165, R0, RZ, 0x3c, !PT ;  /* 0x00000000a5a57212 */ /* 0x01cfe400078e3cff */
.L_x_106:
[----:B------:R-:W-:Y:S05]  /*7620*/  BSYNC B1 ;  /* 0x0000000000017941 */ /* 0x000fea0003800000 */
.L_x_105:
[----:B------:R-:W-:Y:S01]  /*7630*/  VIADD R0, R71, 0x40 ;  /* 0x0000004047007836 */ /* 0x000fe20000000000 */
[----:B------:R-:W-:Y:S04]  /*7640*/  BSSY.RECONVERGENT B6, `(.L_x_110) ;  /* 0x0000015000067945 */ /* 0x000fe80003800200 */
[----:B------:R-:W-:Y:S04]  /*7650*/  SHF.R.U32.HI R0, RZ, 0x15, R0 ;  /* 0x00000015ff007819 */ /* 0x000fe80000011600 */
[----:B------:R-:W-:Y:S11]  /*7660*/  LOP3.LUT P0, RZ, R0, 0x3, R159, 0x48, !PT ;  /* 0x0000000300ff7812 */ /* 0x000ff6000780489f */
[----:B------:R-:W-:Y:S02]  /*7670*/  @!UPT UIADD3 URZ, UPT, UPT, URZ, URZ, URZ ;  /* 0x000000fffffff290 */ /* 0x000fe4000fffe0ff */
        /* <DEDUP_REMOVED lines=8> */
[----:B------:R-:W5:Y:S01]  /*7700*/  LDCU.64 UR4, c[0x4][0x18] ;  /* 0x01000300ff0477ac */ /* 0x000f620008000a00 */
[----:B--2---:R-:W-:Y:S01]  /*7710*/  MOV R5, UR9 ;  /* 0x0000000900057c02 */ /* 0x004fe20008000f00 */
[----:B------:R-:W-:Y:S01]  /*7720*/  IMAD.U32 R4, RZ, RZ, UR8 ;  /* 0x00000008ff047e24 */ /* 0x000fe2000f8e00ff */
[----:B---3--:R-:W-:Y:S01]  /*7730*/  MOV R7, UR7 ;  /* 0x0000000700077c02 */ /* 0x008fe20008000f00 */
[----:B------:R-:W-:Y:S01]  /*7740*/  IMAD.U32 R6, RZ, RZ, UR6 ;  /* 0x00000006ff067e24 */ /* 0x000fe2000f8e00ff */
[----:B-----5:R-:W-:Y:S01]  /*7750*/  MOV R11, UR5 ;  /* 0x00000005000b7c02 */ /* 0x020fe20008000f00 */
[----:B------:R-:W-:Y:S02]  /*7760*/  IMAD.U32 R10, RZ, RZ, UR4 ;  /* 0x00000004ff0a7e24 */ /* 0x000fe4000f8e00ff */
[----:B------:R-:W-:Y:S07]  /*7770*/  LEPC R20, `(.L_x_111) ;  /* 0x000000001014794e */ /* 0x000fee0000000000 */
[----:B-1--4-:R-:W-:Y:S05]  /*7780*/  CALL.ABS.NOINC R2 ;  /* 0x0000000002007343 */ /* 0x012fea0003c00000 */
.L_x_111:
[----:B------:R-:W-:Y:S05]  /*7790*/  BSYNC.RECONVERGENT B6 ;  /* 0x0000000000067941 */ /* 0x000fea0003800200 */
.L_x_110:
[----:B------:R-:W-:Y:S01]  /*77a0*/  F2FP.F16.E5M2.UNPACK_B R4, R141 ;  /* 0x0000008dff04723e */ /* 0x000fe200020004ff */
[----:B------:R-:W-:Y:S05]  /*77b0*/  WARPSYNC.ALL ;  /* 0x0000000000007948 */ /* 0x000fea0003800000 */
[----:B------:R-:W-:Y:S01]  /*77c0*/  R2UR UR4, R71 ;  /* 0x00000000470472ca */ /* 0x000fe200000e0000 */
[--C-:B------:R-:W-:Y:S01]  /*77d0*/  HADD2.F32 R78, -RZ, R4.reuse.H0_H0 ;  /* 0x20000004ff4e7230 */ /* 0x100fe20000004100 */
[-C--:B------:R-:W-:Y:S01]  /*77e0*/  F2FP.F16.E5M2.UNPACK_B R0, R140.reuse ;  /* 0x0000008cff00723e */ /* 0x080fe200020004ff */
[----:B------:R-:W-:Y:S01]  /*77f0*/  HADD2.F32 R75, -RZ, R4.H1_H1 ;  /* 0x30000004ff4b7230 */ /* 0x000fe20000004100 */
[----:B------:R-:W-:Y:S01]  /*7800*/  F2FP.F16.E5M2.UNPACK_B R4, R143 ;  /* 0x0000008fff04723e */ /* 0x000fe200020004ff */
[----:B------:R-:W-:Y:S01]  /*7810*/  BSSY.RECONVERGENT B0, `(.L_x_112) ;  /* 0x0000116000007945 */ /* 0x000fe20003800200 */
[----:B------:R-:W-:Y:S01]  /*7820*/  F2FP.F16.E5M2.UNPACK_B R3, R140.H1 ;  /* 0x0000008cff03723e */ /* 0x000fe200030004ff */
[--C-:B------:R-:W-:Y:S01]  /*7830*/  HADD2.F32 R2, -RZ, R0.reuse.H0_H0 ;  /* 0x20000000ff027230 */ /* 0x100fe20000004100 */
[----:B-1----:R-:W-:Y:S01]  /*7840*/  F2FP.F16.E5M2.UNPACK_B R127, R154 ;  /* 0x0000009aff7f723e */ /* 0x002fe200020004ff */
[----:B------:R-:W-:Y:S01]  /*7850*/  HADD2.F32 R72, -RZ, R0.H1_H1 ;  /* 0x30000000ff487230 */ /* 0x000fe20000004100 */
[----:B------:R-:W-:Y:S01]  /*7860*/  F2FP.F16.E5M2.UNPACK_B R0, R141.H1 ;  /* 0x0000008dff00723e */ /* 0x000fe200030004ff */
[--C-:B------:R-:W-:Y:S01]  /*7870*/  HADD2.F32 R74, -RZ, R3.reuse.H0_H0 ;  /* 0x20000003ff4a7230 */ /* 0x100fe20000004100 */
[----:B------:R-:W-:Y:S01]  /*7880*/  F2FP.F16.E5M2.UNPACK_B R117, R151.H1 ;  /* 0x00000097ff75723e */ /* 0x000fe200030004ff */
[----:B------:R-:W-:Y:S01]  /*7890*/  HADD2.F32 R76, -RZ, R3.H1_H1 ;  /* 0x30000003ff4c7230 */ /* 0x000fe20000004100 */
[-C--:B------:R-:W-:Y:S01]  /*78a0*/  F2FP.F16.E5M2.UNPACK_B R3, R142.reuse ;  /* 0x0000008eff03723e */ /* 0x080fe200020004ff */
[--C-:B------:R-:W-:Y:S01]  /*78b0*/  HADD2.F32 R80, -RZ, R0.reuse.H0_H0 ;  /* 0x20000000ff507230 */ /* 0x100fe20000004100 */
[----:B------:R-:W-:Y:S01]  /*78c0*/  ISETP.NE.AND P0, PT, R174, RZ, PT ;  /* 0x000000ffae00720c */ /* 0x000fe20003f05270 */
[----:B------:R-:W-:Y:S01]  /*78d0*/  HADD2.F32 R77, -RZ, R0.H1_H1 ;  /* 0x30000000ff4d7230 */ /* 0x000fe20000004100 */
[----:B------:R-:W-:Y:S01]  /*78e0*/  F2FP.F16.E5M2.UNPACK_B R0, R142.H1 ;  /* 0x0000008eff00723e */ /* 0x000fe200030004ff */
[--C-:B------:R-:W-:Y:S01]  /*78f0*/  HADD2.F32 R82, -RZ, R3.reuse.H0_H0 ;  /* 0x20000003ff527230 */ /* 0x100fe20000004100 */
[----:B------:R-:W-:Y:S01]  /*7900*/  ISETP.NE.AND P6, PT, R189, RZ, PT ;  /* 0x000000ffbd00720c */ /* 0x000fe20003fc5270 */
[----:B------:R-:W-:Y:S01]  /*7910*/  HADD2.F32 R79, -RZ, R3.H1_H1 ;  /* 0x30000003ff4f7230 */ /* 0x000fe20000004100 */
[----:B------:R-:W-:Y:S01]  /*7920*/  F2FP.F16.E5M2.UNPACK_B R3, R143.H1 ;  /* 0x0000008fff03723e */ /* 0x000fe200030004ff */
[--C-:B------:R-:W-:Y:S02]  /*7930*/  HADD2.F32 R84, -RZ, R0.reuse.H0_H0 ;  /* 0x20000000ff547230 */ /* 0x100fe40000004100 */
[----:B------:R-:W-:Y:S01]  /*7940*/  HADD2.F32 R81, -RZ, R0.H1_H1 ;  /* 0x30000000ff517230 */ /* 0x000fe20000004100 */
[-C--:B------:R-:W-:Y:S01]  /*7950*/  F2FP.F16.E5M2.UNPACK_B R0, R144.reuse ;  /* 0x00000090ff00723e */ /* 0x080fe200020004ff */
[--C-:B------:R-:W-:Y:S02]  /*7960*/  HADD2.F32 R86, -RZ, R4.reuse.H0_H0 ;  /* 0x20000004ff567230 */ /* 0x100fe40000004100 */
[----:B------:R-:W-:Y:S01]  /*7970*/  HADD2.F32 R83, -RZ, R4.H1_H1 ;  /* 0x30000004ff537230 */ /* 0x000fe20000004100 */
[-C--:B------:R-:W-:Y:S01]  /*7980*/  F2FP.F16.E5M2.UNPACK_B R4, R145.reuse ;  /* 0x00000091ff04723e */ /* 0x080fe200020004ff */
[--C-:B------:R-:W-:Y:S02]  /*7990*/  HADD2.F32 R90, -RZ, R0.reuse.H0_H0 ;  /* 0x20000000ff5a7230 */ /* 0x100fe40000004100 */
[----:B------:R-:W-:Y:S01]  /*79a0*/  HADD2.F32 R87, -RZ, R0.H1_H1 ;  /* 0x30000000ff577230 */ /* 0x000fe20000004100 */
[----:B------:R-:W-:Y:S01]  /*79b0*/  F2FP.F16.E5M2.UNPACK_B R0, R145.H1 ;  /* 0x00000091ff00723e */ /* 0x000fe200030004ff */
[--C-:B------:R-:W-:Y:S02]  /*79c0*/  HADD2.F32 R88, -RZ, R3.reuse.H0_H0 ;  /* 0x20000003ff587230 */ /* 0x100fe40000004100 */
[----:B------:R-:W-:Y:S01]  /*79d0*/  HADD2.F32 R85, -RZ, R3.H1_H1 ;  /* 0x30000003ff557230 */ /* 0x000fe20000004100 */
[----:B------:R-:W-:Y:S01]  /*79e0*/  F2FP.F16.E5M2.UNPACK_B R3, R144.H1 ;  /* 0x00000090ff03723e */ /* 0x000fe200030004ff */
[--C-:B------:R-:W-:Y:S02]  /*79f0*/  HADD2.F32 R96, -RZ, R0.reuse.H0_H0 ;  /* 0x20000000ff607230 */ /* 0x100fe40000004100 */
[----:B------:R-:W-:Y:S01]  /*7a00*/  HADD2.F32 R93, -RZ, R0.H1_H1 ;  /* 0x30000000ff5d7230 */ /* 0x000fe20000004100 */
[-C--:B------:R-:W-:Y:S01]  /*7a10*/  F2FP.F16.E5M2.UNPACK_B R0, R146.reuse.H1 ;  /* 0x00000092ff00723e */ /* 0x080fe200030004ff */
[--C-:B------:R-:W-:Y:S02]  /*7a20*/  HADD2.F32 R94, -RZ, R4.reuse.H0_H0 ;  /* 0x20000004ff5e7230 */ /* 0x100fe40000004100 */
[----:B------:R-:W-:Y:S01]  /*7a30*/  HADD2.F32 R91, -RZ, R4.H1_H1 ;  /* 0x30000004ff5b7230 */ /* 0x000fe20000004100 */
[----:B------:R-:W-:Y:S01]  /*7a40*/  F2FP.F16.E5M2.UNPACK_B R4, R147 ;  /* 0x00000093ff04723e */ /* 0x000fe200020004ff */
[--C-:B------:R-:W-:Y:S02]  /*7a50*/  HADD2.F32 R92, -RZ, R3.reuse.H0_H0 ;  /* 0x20000003ff5c7230 */ /* 0x100fe40000004100 */
[----:B------:R-:W-:Y:S01]  /*7a60*/  HADD2.F32 R89, -RZ, R3.H1_H1 ;  /* 0x30000003ff597230 */ /* 0x000fe20000004100 */
[----:B------:R-:W-:Y:S01]  /*7a70*/  F2FP.F16.E5M2.UNPACK_B R3, R146 ;  /* 0x00000092ff03723e */ /* 0x000fe200020004ff */
[--C-:B------:R-:W-:Y:S02]  /*7a80*/  HADD2.F32 R100, -RZ, R0.reuse.H0_H0 ;  /* 0x20000000ff647230 */ /* 0x100fe40000004100 */
[----:B------:R-:W-:Y:S01]  /*7a90*/  HADD2.F32 R97, -RZ, R0.H1_H1 ;  /* 0x30000000ff617230 */ /* 0x000fe20000004100 */
[-C--:B------:R-:W-:Y:S01]  /*7aa0*/  F2FP.F16.E5M2.UNPACK_B R0, R148.reuse ;  /* 0x00000094ff00723e */ /* 0x080fe200020004ff */
[--C-:B------:R-:W-:Y:S02]  /*7ab0*/  HADD2.F32 R102, -RZ, R4.reuse.H0_H0 ;  /* 0x20000004ff667230 */ /* 0x100fe40000004100 */
[----:B------:R-:W-:Y:S01]  /*7ac0*/  HADD2.F32 R99, -RZ, R4.H1_H1 ;  /* 0x30000004ff637230 */ /* 0x000fe20000004100 */
[----:B------:R-:W-:Y:S01]  /*7ad0*/  F2FP.F16.E5M2.UNPACK_B R4, R149 ;  /* 0x00000095ff04723e */ /* 0x000fe200020004ff */
[--C-:B------:R-:W-:Y:S02]  /*7ae0*/  HADD2.F32 R98, -RZ, R3.reuse.H0_H0 ;  /* 0x20000003ff627230 */ /* 0x100fe40000004100 */
[----:B------:R-:W-:Y:S01]  /*7af0*/  HADD2.F32 R95, -RZ, R3.H1_H1 ;  /* 0x30000003ff5f7230 */ /* 0x000fe20000004100 */
[----:B------:R-:W-:Y:S01]  /*7b00*/  F2FP.F16.E5M2.UNPACK_B R3, R147.H1 ;  /* 0x00000093ff03723e */ /* 0x000fe200030004ff */
[--C-:B------:R-:W-:Y:S02]  /*7b10*/  HADD2.F32 R106, -RZ, R0.reuse.H0_H0 ;  /* 0x20000000ff6a7230 */ /* 0x100fe40000004100 */
[----:B------:R-:W-:Y:S01]  /*7b20*/  HADD2.F32 R103, -RZ, R0.H1_H1 ;  /* 0x30000000ff677230 */ /* 0x000fe20000004100 */
[----:B------:R-:W-:Y:S01]  /*7b30*/  F2FP.F16.E5M2.UNPACK_B R0, R148.H1 ;  /* 0x00000094ff00723e */ /* 0x000fe200030004ff */
[--C-:B------:R-:W-:Y:S02]  /*7b40*/  HADD2.F32 R110, -RZ, R4.reuse.H0_H0 ;  /* 0x20000004ff6e7230 */ /* 0x100fe40000004100 */
[----:B------:R-:W-:Y:S02]  /*7b50*/  HADD2.F32 R107, -RZ, R4.H1_H1 ;  /* 0x30000004ff6b7230 */ /* 0x000fe40000004100 */
[--C-:B------:R-:W-:Y:S01]  /*7b60*/  HADD2.F32 R104, -RZ, R3.reuse.H0_H0 ;  /* 0x20000003ff687230 */ /* 0x100fe20000004100 */
[----:B------:R-:W1:Y:S01]  /*7b70*/  LDTM.x64 R4, tmem[UR4+0x40] ;  /* 0x00004004000479ee */ /* 0x000e620008340000 */
[----:B------:R-:W-:Y:S01]  /*7b80*/  HADD2.F32 R101, -RZ, R3.H1_H1 ;  /* 0x30000003ff657230 */ /* 0x000fe20000004100 */
[----:B------:R-:W-:Y:S01]  /*7b90*/  F2FP.F16.E5M2.UNPACK_B R3, R149.H1 ;  /* 0x00000095ff03723e */ /* 0x000fe200030004ff */
        /* <DEDUP_REMOVED lines=14> */
[----:B------:R-:W-:Y:S01]  /*7c80*/  F2FP.F16.E5M2.UNPACK_B R0, R152.H1 ;  /* 0x00000098ff00723e */ /* 0x000fe200030004ff */
[--C-:B------:R-:W-:Y:S02]  /*7c90*/  HADD2.F32 R122, -RZ, R3.reuse.H0_H0 ;  /* 0x20000003ff7a7230 */ /* 0x100fe40000004100 */
[C---:B-1----:R-:W-:Y:S01]  /*7ca0*/  FMUL R7, R70.reuse, R7 ;  /* 0x0000000746077220 */ /* 0x042fe20000400000 */
        /* <DEDUP_REMOVED lines=10> */
[C---:B------:R-:W-:Y:S01]  /*7d50*/  FMUL R0, R70.reuse, R4 ;  /* 0x0000000446007220 */ /* 0x040fe20000400000 */
[--C-:B------:R-:W-:Y:S01]  /*7d60*/  HADD2.F32 R130, -RZ, R127.reuse.H0_H0 ;  /* 0x2000007fff827230 */ /* 0x100fe20000004100 */
[----:B------:R-:W-:Y:S01]  /*7d70*/  F2FP.F16.E5M2.UNPACK_B R4, R155 ;  /* 0x0000009bff04723e */ /* 0x000fe200020004ff */
[----:B------:R-:W-:Y:S02]  /*7d80*/  HADD2.F32 R127, -RZ, R127.H1_H1 ;  /* 0x3000007fff7f7230 */ /* 0x000fe40000004100 */
[C---:B------:R-:W-:Y:S01]  /*7d90*/  FFMA R0, R73.reuse, R2, R0 ;  /* 0x0000000249007223 */ /* 0x040fe20000000000 */
[C---:B------:R-:W-:Y:S01]  /*7da0*/  FMUL R2, R70.reuse, R5 ;  /* 0x0000000546027220 */ /* 0x040fe20000400000 */
[--C-:B------:R-:W-:Y:S01]  /*7db0*/  HADD2.F32 R132, -RZ, R3.reuse.H0_H0 ;  /* 0x20000003ff847230 */ /* 0x100fe20000004100 */
[----:B------:R-:W-:Y:S01]  /*7dc0*/  F2FP.F16.E5M2.UNPACK_B R5, R155.H1 ;  /* 0x0000009bff05723e */ /* 0x000fe200030004ff */
[----:B------:R-:W-:Y:S02]  /*7dd0*/  HADD2.F32 R129, -RZ, R3.H1_H1 ;  /* 0x30000003ff817230 */ /* 0x000fe40000004100 */
[C---:B------:R-:W-:Y:S01]  /*7de0*/  FFMA R2, R73.reuse, R72, R2 ;  /* 0x0000004849027223 */ /* 0x040fe20000000002 */
[--C-:B------:R-:W-:Y:S02]  /*7df0*/  HADD2.F32 R72, -RZ, R4.reuse.H0_H0 ;  /* 0x20000004ff487230 */ /* 0x100fe40000004100 */
[C---:B------:R-:W-:Y:S01]  /*7e00*/  FMUL R3, R70.reuse, R6 ;  /* 0x0000000646037220 */ /* 0x040fe20000400000 */
[----:B------:R-:W-:Y:S02]  /*7e10*/  HADD2.F32 R131, -RZ, R4.H1_H1 ;  /* 0x30000004ff837230 */ /* 0x000fe40000004100 */
[C---:B------:R-:W-:Y:S01]  /*7e20*/  FMUL R4, R70.reuse, R9 ;  /* 0x0000000946047220 */ /* 0x040fe20000400000 */
[--C-:B------:R-:W-:Y:S02]  /*7e30*/  HADD2.F32 R133, -RZ, R5.reuse.H1_H1 ;  /* 0x30000005ff857230 */ /* 0x100fe40000004100 */
[C---:B------:R-:W-:Y:S01]  /*7e40*/  FFMA R3, R73.reuse, R74, R3 ;  /* 0x0000004a49037223 */ /* 0x040fe20000000003 */
[----:B------:R-:W-:Y:S01]  /*7e50*/  FFMA R7, R73, R76, R7 ;  /* 0x0000004c49077223 */ /* 0x000fe20000000007 */
[----:B------:R-:W-:Y:S02]  /*7e60*/  HADD2.F32 R74, -RZ, R5.H0_H0 ;  /* 0x20000005ff4a7230 */ /* 0x000fe40000004100 */
[C---:B------:R-:W-:Y:S01]  /*7e70*/  FMUL R5, R70.reuse, R10 ;  /* 0x0000000a46057220 */ /* 0x040fe20000400000 */
[C---:B------:R-:W-:Y:S01]  /*7e80*/  FMUL R6, R70.reuse, R11 ;  /* 0x0000000b46067220 */ /* 0x040fe20000400000 */
[C---:B------:R-:W-:Y:S01]  /*7e90*/  FMUL R11, R70.reuse, R16 ;  /* 0x00000010460b7220 */ /* 0x040fe20000400000 */
[----:B------:R-:W-:Y:S01]  /*7ea0*/  F2FP.SATFINITE.E5M2.F32.PACK_AB_MERGE_C R135, R7, R3, RZ ;  /* 0x000000030787723e */ /* 0x000fe200048060ff */
[C---:B------:R-:W-:Y:S01]  /*7eb0*/  FMUL R3, R70.reuse, R8 ;  /* 0x0000000846037220 */ /* 0x040fe20000400000 */
[C---:B------:R-:W-:Y:S01]  /*7ec0*/  FMUL R7, R70.reuse, R12 ;  /* 0x0000000c46077220 */ /* 0x040fe20000400000 */
[C---:B------:R-:W-:Y:S01]  /*7ed0*/  FMUL R8, R70.reuse, R13 ;  /* 0x0000000d46087220 */ /* 0x040fe20000400000 */
[C---:B------:R-:W-:Y:S01]  /*7ee0*/  FMUL R12, R70.reuse, R17 ;  /* 0x00000011460c7220 */ /* 0x040fe20000400000 */
[C---:B------:R-:W-:Y:S01]  /*7ef0*/  FFMA R3, R73.reuse, R78, R3 ;  /* 0x0000004e49037223 */ /* 0x040fe20000000003 */
[C---:B------:R-:W-:Y:S01]  /*7f00*/  FFMA R4, R73.reuse, R75, R4 ;  /* 0x0000004b49047223 */ /* 0x040fe20000000004 */
[C---:B------:R-:W-:Y:S01]  /*7f10*/  FFMA R5, R73.reuse, R80, R5 ;  /* 0x0000005049057223 */ /* 0x040fe20000000005 */
[C---:B------:R-:W-:Y:S01]  /*7f20*/  FFMA R6, R73.reuse, R77, R6 ;  /* 0x0000004d49067223 */ /* 0x040fe20000000006 */
[C---:B------:R-:W-:Y:S01]  /*7f30*/  FFMA R7, R73.reuse, R82, R7 ;  /* 0x0000005249077223 */ /* 0x040fe20000000007 */
[C---:B------:R-:W-:Y:S01]  /*7f40*/  FFMA R8, R73.reuse, R79, R8 ;  /* 0x0000004f49087223 */ /* 0x040fe20000000008 */
[C---:B------:R-:W-:Y:S01]  /*7f50*/  FMUL R16, R70.reuse, R21 ;  /* 0x0000001546107220 */ /* 0x040fe20000400000 */
[----:B------:R-:W-:Y:S01]  /*7f60*/  FMUL R9, R70, R14 ;  /* 0x0000000e46097220 */ /* 0x000fe20000400000 */
[----:B------:R-:W-:Y:S01]  /*7f70*/  F2FP.SATFINITE.E5M2.F32.PACK_AB_MERGE_C R5, R6, R5, RZ ;  /* 0x000000050605723e */ /* 0x000fe200048060ff */
[C---:B------:R-:W-:Y:S01]  /*7f80*/  FMUL R10, R70.reuse, R15 ;  /* 0x0000000f460a7220 */ /* 0x040fe20000400000 */
[C---:B------:R-:W-:Y:S01]  /*7f90*/  FMUL R15, R70.reuse, R20 ;  /* 0x00000014460f7220 */ /* 0x040fe20000400000 */
[C---:B------:R-:W-:Y:S01]  /*7fa0*/  FFMA R9, R73.reuse, R84, R9 ;  /* 0x0000005449097223 */ /* 0x040fe20000000009 */
[C---:B------:R-:W-:Y:S01]  /*7fb0*/  FMUL R20, R70.reuse, R25 ;  /* 0x0000001946147220 */ /* 0x040fe20000400000 */
[C---:B------:R-:W-:Y:S01]  /*7fc0*/  FFMA R10, R73.reuse, R81, R10 ;  /* 0x00000051490a7223 */ /* 0x040fe2000000000a */
[C---:B------:R-:W-:Y:S01]  /*7fd0*/  FFMA R11, R73.reuse, R86, R11 ;  /* 0x00000056490b7223 */ /* 0x040fe2000000000b */
[C---:B------:R-:W-:Y:S01]  /*7fe0*/  FFMA R12, R73.reuse, R83, R12 ;  /* 0x00000053490c7223 */ /* 0x040fe2000000000c */
[C---:B------:R-:W-:Y:S01]  /*7ff0*/  FMUL R13, R70.reuse, R18 ;  /* 0x00000012460d7220 */ /* 0x040fe20000400000 */
[----:B------:R-:W-:Y:S01]  /*8000*/  FMUL R14, R70, R19 ;  /* 0x00000013460e7220 */ /* 0x000fe20000400000 */
[----:B------:R-:W-:Y:S01]  /*8010*/  F2FP.SATFINITE.E5M2.F32.PACK_AB_MERGE_C R9, R10, R9, RZ ;  /* 0x000000090a09723e */ /* 0x000fe200048060ff */
[C---:B------:R-:W-:Y:S01]  /*8020*/  FMUL R19, R70.reuse, R24 ;  /* 0x0000001846137220 */ /* 0x040fe20000400000 */
        /* <DEDUP_REMOVED lines=17> */
[----:B------:R-:W-:Y:S01]  /*8140*/  FMUL R27, R70, R32 ;  /* 0x00000020461b7220 */ /* 0x000fe20000400000 */
[C---:B------:R-:W-:Y:S01]  /*8150*/  FFMA R21, R73.reuse, R96, R21 ;  /* 0x0000006049157223 */ /* 0x040fe20000000015 */
[C---:B------:R-:W-:Y:S01]  /*8160*/  FFMA R22, R73.reuse, R93, R22 ;  /* 0x0000005d49167223 */ /* 0x040fe20000000016 */
[----:B------:R-:W-:Y:S01]  /*8170*/  F2FP.SATFINITE.E5M2.F32.PACK_AB_MERGE_C R16, R16, R15, R17 ;  /* 0x0000000f1010723e */ /* 0x000fe20004806011 */
[C---:B------:R-:W-:Y:S01]  /*8180*/  FFMA R23, R73.reuse, R98, R23 ;  /* 0x0000006249177223 */ /* 0x040fe20000000017 */
[C---:B------:R-:W-:Y:S01]  /*8190*/  FFMA R24, R73.reuse, R95, R24 ;  /* 0x0000005f49187223 */ /* 0x040fe20000000018 */
[----:B------:R-:W-:Y:S01]  /*81a0*/  FMUL R32, R70, R37 ;  /* 0x0000002546207220 */ /* 0x000fe20000400000 */
[----:B------:R-:W-:Y:S01]  /*81b0*/  F2FP.SATFINITE.E5M2.F32.PACK_AB_MERGE_C R21, R22, R21, RZ ;  /* 0x000000151615723e */ /* 0x000fe200048060ff */
[C---:B------:R-:W-:Y:S01]  /*81c0*/  FMUL R25, R70.reuse, R30 ;  /* 0x0000001e46197220 */ /* 0x040fe20000400000 */
[C---:B------:R-:W-:Y:S01]  /*81d0*/  FMUL R26, R70.reuse, R31 ;  /* 0x0000001f461a7220 */ /* 0x040fe20000400000 */
[----:B------:R-:W-:Y:S01]  /*81e0*/  FMUL R31, R70, R36 ;  /* 0x00000024461f7220 */ /* 0x000fe20000400000 */
[----:B------:R-:W-:Y:S01]  /*81f0*/  F2FP.SATFINITE.E5M2.F32.PACK_AB_MERGE_C R17, R20, R19, R21 ;  /* 0x000000131411723e */ /* 0x000fe20004806015 */
        /* <DEDUP_REMOVED lines=8> */
[----:B------:R-:W-:Y:S01]  /*8280*/  FMUL R35, R70, R40 ;  /* 0x0000002846237220 */ /* 0x000fe20000400000 */
[C---:B------:R-:W-:Y:S01]  /*8290*/  FFMA R29, R73.reuse, R104, R29 ;  /* 0x00000068491d7223 */ /* 0x040fe2000000001d */
[----:B------:R-:W-:Y:S01]  /*82a0*/  F2FP.SATFINITE.E5M2.F32.PACK_AB_MERGE_C R18, R24, R23, R18 ;  /* 0x000000171812723e */ /* 0x000fe20004806012 */
        /* <DEDUP_REMOVED lines=22> */
[C---:B------:R-:W-:Y:S01]  /*8410*/  FMUL R41, R70.reuse, R46 ;  /* 0x0000002e46297220 */ /* 0x040fe20000400000 */
[C---:B------:R-:W-:Y:S01]  /*8420*/  FMUL R42, R70.reuse, R47 ;  /* 0x0000002f462a7220 */ /* 0x040fe20000400000 */
        /* <DEDUP_REMOVED lines=8> */
[C---:B------:R-:W-:Y:S01]  /*84b0*/  FMUL R47, R70.reuse, R52 ;  /* 0x00000034462f7220 */ /* 0x040fe20000400000 */
        /* <DEDUP_REMOVED lines=10> */
[C---:B------:R-:W-:Y:S01]  /*8560*/  FFMA R45, R73.reuse, R120, R45 ;  /* 0x00000078492d7223 */ /* 0x040fe2000000002d */
[C---:B------:R-:W-:Y:S01]  /*8570*/  FMUL R59, R70.reuse, R64 ;  /* 0x00000040463b7220 */ /* 0x040fe20000400000 */
[C---:B------:R-:W-:Y:S01]  /*8580*/  FMUL R60, R70.reuse, R65 ;  /* 0x00000041463c7220 */ /* 0x040fe20000400000 */
[C---:B------:R-:W-:Y:S01]  /*8590*/  FMUL R61, R70.reuse, R66 ;  /* 0x00000042463d7220 */ /* 0x040fe20000400000 */
[----:B------:R-:W-:Y:S01]  /*85a0*/  FMUL R62, R70, R67 ;  /* 0x00000043463e7220 */ /* 0x000fe20000400000 */
[C---:B------:R-:W-:Y:S01]  /*85b0*/  FFMA R46, R73.reuse, R117, R46 ;  /* 0x00000075492e7223 */ /* 0x040fe2000000002e */
[----:B------:R-:W-:Y:S01]  /*85c0*/  F2FP.SATFINITE.E5M2.F32.PACK_AB_MERGE_C R64, R2, R0, R135 ;  /* 0x000000000240723e */ /* 0x000fe20004806087 */
[C---:B------:R-:W-:Y:S01]  /*85d0*/  FFMA R47, R73.reuse, R122, R47 ;  /* 0x0000007a492f7223 */ /* 0x040fe2000000002f */
[----:B------:R-:W-:Y:S01]  /*85e0*/  F2FP.SATFINITE.E5M2.F32.PACK_AB_MERGE_C R65, R4, R3, R5 ;  /* 0x000000030441723e */ /* 0x000fe20004806005 */
[C---:B------:R-:W-:Y:S01]  /*85f0*/  FFMA R48, R73.reuse, R119, R48 ;  /* 0x0000007749307223 */ /* 0x040fe20000000030 */
[----:B------:R-:W-:Y:S01]  /*8600*/  F2FP.SATFINITE.E5M2.F32.PACK_AB_MERGE_C R66, R8, R7, R9 ;  /* 0x000000070842723e */ /* 0x000fe20004806009 */
[C---:B------:R-:W-:Y:S01]  /*8610*/  FFMA R49, R73.reuse, R124, R49 ;  /* 0x0000007c49317223 */ /* 0x040fe20000000031 */
[----:B------:R-:W-:Y:S01]  /*8620*/  F2FP.SATFINITE.E5M2.F32.PACK_AB_MERGE_C R67, R12, R11, R13 ;  /* 0x0000000b0c43723e */ /* 0x000fe2000480600d */
[----:B------:R-:W-:Y:S01]  /*8630*/  FMUL R53, R70, R58 ;  /* 0x0000003a46357220 */ /* 0x000fe20000400000 */
[C---:B------:R-:W-:Y:S01]  /*8640*/  FFMA R50, R73.reuse, R121, R50 ;  /* 0x0000007949327223 */ /* 0x040fe20000000032 */
[C---:B------:R-:W-:Y:S01]  /*8650*/  FFMA R51, R73.reuse, R126, R51 ;  /* 0x0000007e49337223 */ /* 0x040fe20000000033 */
[C---:B------:R-:W-:Y:S01]  /*8660*/  FFMA R52, R73.reuse, R123, R52 ;  /* 0x0000007b49347223 */ /* 0x040fe20000000034 */
[----:B------:R1:W-:Y:S01]  /*8670*/  STS.128 [R137+UR44+0xa200], R64 ;  /* 0x00a2004089007988 */ /* 0x0003e20008000c2c */
[C---:B------:R-:W-:Y:S01]  /*8680*/  FFMA R53, R73.reuse, R128, R53 ;  /* 0x0000008049357223 */ /* 0x040fe20000000035 */
[----:B------:R-:W-:Y:S01]  /*8690*/  F2FP.SATFINITE.E5M2.F32.PACK_AB_MERGE_C R37, R38, R37, RZ ;  /* 0x000000252625723e */ /* 0x000fe200048060ff */
[C---:B------:R-:W-:Y:S01]  /*86a0*/  FFMA R54, R73.reuse, R125, R54 ;  /* 0x0000007d49367223 */ /* 0x040fe20000000036 */
[----:B------:R-:W-:Y:S01]  /*86b0*/  FMUL R58, R70, R63 ;  /* 0x0000003f463a7220 */ /* 0x000fe20000400000 */
[C---:B------:R-:W-:Y:S01]  /*86c0*/  FFMA R55, R73.reuse, R130, R55 ;  /* 0x0000008249377223 */ /* 0x040fe20000000037 */
[C---:B------:R-:W-:Y:S01]  /*86d0*/  FFMA R56, R73.reuse, R127, R56 ;  /* 0x0000007f49387223 */ /* 0x040fe20000000038 */
[C---:B------:R-:W-:Y:S01]  /*86e0*/  FFMA R57, R73.reuse, R132, R57 ;  /* 0x0000008449397223 */ /* 0x040fe20000000039 */
[----:B------:R1:W-:Y:S01]  /*86f0*/  STS.128 [R176+0xa010], R16 ;  /* 0x00a01010b0007388 */ /* 0x0003e20000000c00 */
[----:B------:R-:W-:Y:S01]  /*8700*/  F2FP.SATFINITE.E5M2.F32.PACK_AB_MERGE_C R33, R36, R35, R37 ;  /* 0x000000232421723e */ /* 0x000fe20004806025 */
[C---:B------:R-:W-:Y:S01]  /*8710*/  FFMA R58, R73.reuse, R129, R58 ;  /* 0x00000081493a7223 */ /* 0x040fe2000000003a */
[----:B------:R-:W-:Y:S01]  /*8720*/  F2FP.SATFINITE.E5M2.F32.PACK_AB_MERGE_C R34, R42, R41, RZ ;  /* 0x000000292a22723e */ /* 0x000fe200048060ff */
[C---:B------:R-:W-:Y:S01]  /*8730*/  FFMA R59, R73.reuse, R72, R59 ;  /* 0x00000048493b7223 */ /* 0x040fe2000000003b */
[----:B------:R-:W-:Y:S01]  /*8740*/  F2FP.SATFINITE.E5M2.F32.PACK_AB_MERGE_C R35, R46, R45, RZ ;  /* 0x0000002d2e23723e */ /* 0x000fe200048060ff */
        /* <DEDUP_REMOVED lines=25> */
[----:B------:R-:W-:Y:S02]  /*88e0*/  UIADD3 UR4, UP0, UPT, UR62, 0x680, URZ ;  /* 0x000006803e047890 */ /* 0x000fe4000ff1e0ff */
[----:B------:R-:W-:Y:S02]  /*88f0*/  UIADD3 UR9, UPT, UPT, UR49, 0x40, URZ ;  /* 0x0000004031097890 */ /* 0x000fe4000fffe0ff */
[----:B------:R-:W-:Y:S02]  /*8900*/  UIADD3 UR8, UPT, UPT, UR44, 0xa200, URZ ;  /* 0x0000a2002c087890 */ /* 0x000fe4000fffe0ff */
[----:B------:R-:W-:Y:S01]  /*8910*/  UIADD3.X UR5, UPT, UPT, URZ, UR63, URZ, UP0, !UPT ;  /* 0x0000003fff057290 */ /* 0x000fe200087fe4ff */
[----:B------:R-:W-:Y:S01]  /*8920*/  UMOV UR10, UR50 ;  /* 0x00000032000a7c82 */ /* 0x000fe20008000000 */
[----:B------:R-:W-:Y:S07]  /*8930*/  UMOV UR11, UR36 ;  /* 0x00000024000b7c82 */ /* 0x000fee0008000000 */
[----:B------:R2:W-:Y:S01]  /*8940*/  UTMASTG.3D [UR8], [UR4] ;  /* 0x00000008040073b5 */ /* 0x0005e20008010000 */
[----:B------:R0:W-:Y:S01]  /*8950*/  UTMACMDFLUSH ;  /* 0x00000000000079b7 */ /* 0x0001e20000000000 */
[----:B--2---:R-:W-:Y:S04]  /*8960*/  DEPBAR.LE SB0, 0x1 ;  /* 0x000080400000791a */ /* 0x004fe80000000000 */
.L_x_113:
[----:B------:R-:W-:Y:S05]  /*8970*/  BSYNC.RECONVERGENT B0 ;  /* 0x0000000000007941 */ /* 0x000fea0003800200 */
.L_x_112:
        /* <DEDUP_REMOVED lines=17> */
.L_x_117:
[----:B------:R-:W-:Y:S05]  /*8a90*/  BSYNC B0 ;  /* 0x0000000000007941 */ /* 0x000fea0003800000 */
.L_x_116:
        /* <DEDUP_REMOVED lines=15> */
[----:B------:R-:W-:Y:S02]  /*8b90*/  SEL R0, RZ, 0x1, P0 ;  /* 0x00000001ff007807 */ /* 0x000fe40000000000 */
[----:B------:R-:W-:Y:S02]  /*8ba0*/  SEL R166, R166, RZ, P0 ;  /* 0x000000ffa6a67207 */ /* 0x000fe40000000000 */
[----:B------:R-:W-:Y:S01]  /*8bb0*/  LOP3.LUT R165, R165, R0, RZ, 0x3c, !PT ;  /* 0x00000000a5a57212 */ /* 0x000fe200078e3cff */
[----:B-----5:R2:W-:Y:S06]  /*8bc0*/  SYNCS.ARRIVE.TRANS64.RED.A1T0 RZ, [R2+URZ], RZ ;  /* 0x000000ff02ff79a7 */ /* 0x0205ec00081004ff */
.L_x_115:
[----:B------:R-:W-:Y:S05]  /*8bd0*/  BSYNC B1 ;  /* 0x0000000000017941 */ /* 0x000fea0003800000 */
.L_x_114:
[----:B------:R-:W-:Y:S01]  /*8be0*/  VIADD R0, R71, 0x80 ;  /* 0x0000008047007836 */ /* 0x000fe20000000000 */
[----:B------:R-:W-:Y:S04]  /*8bf0*/  BSSY.RECONVERGENT B6, `(.L_x_119) ;  /* 0x0000015000067945 */ /* 0x000fe80003800200 */
[----:B------:R-:W-:Y:S04]  /*8c00*/  SHF.R.U32.HI R0, RZ, 0x15, R0 ;  /* 0x00000015ff007819 */ /* 0x000fe80000011600 */
[----:B------:R-:W-:Y:S11]  /*8c10*/  LOP3.LUT P0, RZ, R0, 0x3, R159, 0x48, !PT ;  /* 0x0000000300ff7812 */ /* 0x000ff6000780489f */
[----:B------:R-:W-:Y:S02]  /*8c20*/  @!UPT UIADD3 URZ, UPT, UPT, URZ, URZ, URZ ;  /* 0x000000fffffff290 */ /* 0x000fe4000fffe0ff */
[----:B------:R-:W-:Y:S05]  /*8c30*/  @!P0 BRA `(.L_x_120) ;  /* 0x0000000000408947 */ /* 0x000fea0003800000 */
[----:B------:R-:W5:Y:S01]  /*8c40*/  LDCU.64 UR8, c[0x4][0x78] ;  /* 0x01000f00ff0877ac */ /* 0x000f620008000a00 */
[----:B--2---:R-:W-:Y:S01]  /*8c50*/  MOV R3, 0x0 ;  /* 0x0000000000037802 */ /* 0x004fe20000000f00 */
[----:B------:R-:W-:Y:S02]  /*8c60*/  HFMA2 R12, -RZ, RZ, 0, 5.9604644775390625e-08 ;  /* 0x00000001ff0c7431 */ /* 0x000fe400000001ff */
[----:B------:R-:W-:Y:S02]  /*8c70*/  IMAD.MOV.U32 R8, RZ, RZ, 0x192 ;  /* 0x00000192ff087424 */ /* 0x000fe400078e00ff */
[----:B------:R-:W-:Y:S01]  /*8c80*/  IMAD.MOV.U32 R13, RZ, RZ, RZ ;  /* 0x000000ffff0d7224 */ /* 0x000fe200078e00ff */
[----:B------:R-:W2:Y:S01]  /*8c90*/  LDCU.64 UR6, c[0x4][0x80] ;  /* 0x01001000ff0677ac */ /* 0x000ea20008000a00 */
[----:B------:R-:W1:Y:S01]  /*8ca0*/  LDC.64 R2, c[0x4][R3] ;  /* 0x0100000003027b82 */ /* 0x000e620000000a00 */
[----:B------:R-:W3:Y:S01]  /*8cb0*/  LDCU.64 UR4, c[0x4][0x18] ;  /* 0x01000300ff0477ac */ /* 0x000ee20008000a00 */
[----:B-----5:R-:W-:Y:S01]  /*8cc0*/  MOV R5, UR9 ;  /* 0x0000000900057c02 */ /* 0x020fe20008000f00 */
[----:B------:R-:W-:Y:S01]  /*8cd0*/  IMAD.U32 R4, RZ, RZ, UR8 ;  /* 0x00000008ff047e24 */ /* 0x000fe2000f8e00ff */
[----:B--2---:R-:W-:Y:S01]  /*8ce0*/  MOV R7, UR7 ;  /* 0x0000000700077c02 */ /* 0x004fe20008000f00 */
[----:B------:R-:W-:Y:S01]  /*8cf0*/  IMAD.U32 R6, RZ, RZ, UR6 ;  /* 0x00000006ff067e24 */ /* 0x000fe2000f8e00ff */
[----:B---3--:R-:W-:Y:S01]  /*8d00*/  MOV R11, UR5 ;  /* 0x00000005000b7c02 */ /* 0x008fe20008000f00 */
[----:B------:R-:W-:Y:S02]  /*8d10*/  IMAD.U32 R10, RZ, RZ, UR4 ;  /* 0x00000004ff0a7e24 */ /* 0x000fe4000f8e00ff */
[----:B------:R-:W-:Y:S07]  /*8d20*/  LEPC R20, `(.L_x_120) ;  /* 0x000000001014794e */ /* 0x000fee0000000000 */
[----:B-1--4-:R-:W-:Y:S05]  /*8d30*/  CALL.ABS.NOINC R2 ;  /* 0x0000000002007343 */ /* 0x012fea0003c00000 */
.L_x_120:
[----:B------:R-:W-:Y:S05]  /*8d40*/  BSYNC.RECONVERGENT B6 ;  /* 0x0000000000067941 */ /* 0x000fea0003800200 */
.L_x_119:
[----:B--23--:R-:W-:Y:S01]  /*8d50*/  F2FP.F16.E5M2.UNPACK_B R4, R141 ;  /* 0x0000008dff04723e */ /* 0x00cfe200020004ff */
        /* <DEDUP_REMOVED lines=13> */
[----:B----4-:R-:W-:Y:S01]  /*8e30*/  F2FP.F16.E5M2.UNPACK_B R117, R151.H1 ;  /* 0x00000097ff75723e */ /* 0x010fe200030004ff */
        /* <DEDUP_REMOVED lines=261> */
[----:B------:R-:W-:Y:S02]  /*9e90*/  UIADD3 UR4, UPT, UPT, UR44, 0x8200, URZ ;  /* 0x000082002c047890 */ /* 0x000fe4000fffe0ff */
[----:B------:R-:W-:Y:S01]  /*9ea0*/  UIADD3 UR9, UPT, UPT, UR49, 0x80, URZ ;  /* 0x0000008031097890 */ /* 0x000fe2000fffe0ff */
[----:B------:R-:W-:Y:S01]  /*9eb0*/  UMOV UR10, UR50 ;  /* 0x00000032000a7c82 */ /* 0x000fe20008000000 */
[----:B------:R-:W-:Y:S02]  /*9ec0*/  UMOV UR11, UR36 ;  /* 0x00000024000b7c82 */ /* 0x000fe40008000000 */
        /* <DEDUP_REMOVED lines=8> */
.L_x_122:
[----:B------:R-:W-:Y:S05]  /*9f50*/  BSYNC.RECONVERGENT B0 ;  /* 0x0000000000007941 */ /* 0x000fea0003800200 */
.L_x_121:
        /* <DEDUP_REMOVED lines=17> */
.L_x_126:
[----:B------:R-:W-:Y:S05]  /*a070*/  BSYNC B0 ;  /* 0x0000000000007941 */ /* 0x000fea0003800000 */
.L_x_125:
        /* <DEDUP_REMOVED lines=19> */
.L_x_124:
[----:B------:R-:W-:Y:S05]  /*a1b0*/  BSYNC B1 ;  /* 0x0000000000017941 */ /* 0x000fea0003800000 */
.L_x_123:
[----:B------:R-:W-:Y:S05]  /*a1c0*/  VIADD R0, R71, 0xc0 ;  /* 0x000000c047007836 */ /* 0x000fea0000000000 */
        /* <DEDUP_REMOVED lines=20> */
.L_x_128:
[----:B------:R-:W-:Y:S01]  /*a310*/  ISETP.NE.AND P0, PT, R174, RZ, PT ;  /* 0x000000ffae00720c */ /* 0x000fe20003f05270 */
[----:B------:R-:W-:Y:S05]  /*a320*/  WARPSYNC.ALL ;  /* 0x0000000000007948 */ /* 0x000fea0003800000 */
[----:B------:R-:W-:Y:S01]  /*a330*/  R2UR UR4, R71 ;  /* 0x00000000470472ca */ /* 0x000fe200000e0000 */
[----:B------:R-:W5:Y:S01]  /*a340*/  S2UR UR6, SR_CgaCtaId ;  /* 0x00000000000679c3 */ /* 0x000f620000008800 */
[----:B---3--:R-:W-:Y:S01]  /*a350*/  F2FP.F16.E5M2.UNPACK_B R11, R141 ;  /* 0x0000008dff0b723e */ /* 0x008fe200020004ff */
[----:B------:R-:W-:Y:S01]  /*a360*/  BSSY.RECONVERGENT B0, `(.L_x_129) ;  /* 0x000011c000007945 */ /* 0x000fe20003800200 */
[----:B------:R-:W-:Y:S02]  /*a370*/  F2FP.F16.E5M2.UNPACK_B R10, R142 ;  /* 0x0000008eff0a723e */ /* 0x000fe400020004ff */
[----:B------:R-:W-:Y:S01]  /*a380*/  F2FP.F16.E5M2.UNPACK_B R9, R143 ;  /* 0x0000008fff09723e */ /* 0x000fe200020004ff */
[--C-:B------:R-:W-:Y:S01]  /*a390*/  HADD2.F32 R74, -RZ, R11.reuse.H0_H0 ;  /* 0x2000000bff4a7230 */ /* 0x100fe20000004100 */
[----:B----4-:R-:W-:Y:S01]  /*a3a0*/  F2FP.F16.E5M2.UNPACK_B R8, R144 ;  /* 0x00000090ff08723e */ /* 0x010fe200020004ff */
[----:B------:R-:W-:Y:S01]  /*a3b0*/  HADD2.F32 R76, -RZ, R11.H1_H1 ;  /* 0x3000000bff4c7230 */ /* 0x000fe20000004100 */
[----:B------:R-:W-:Y:S01]  /*a3c0*/  F2FP.F16.E5M2.UNPACK_B R7, R145 ;  /* 0x00000091ff07723e */ /* 0x000fe200020004ff */
[--C-:B------:R-:W-:Y:S01]  /*a3d0*/  HADD2.F32 R77, -RZ, R10.reuse.H0_H0 ;  /* 0x2000000aff4d7230 */ /* 0x100fe20000004100 */
[----:B------:R-:W-:Y:S01]  /*a3e0*/  F2FP.F16.E5M2.UNPACK_B R6, R146 ;  /* 0x00000092ff06723e */ /* 0x000fe200020004ff */
[----:B------:R-:W-:Y:S01]  /*a3f0*/  HADD2.F32 R80, -RZ, R10.H1_H1 ;  /* 0x3000000aff507230 */ /* 0x000fe20000004100 */
[----:B------:R-:W-:Y:S01]  /*a400*/  F2FP.F16.E5M2.UNPACK_B R5, R147 ;  /* 0x00000093ff05723e */ /* 0x000fe200020004ff */
[--C-:B------:R-:W-:Y:S01]  /*a410*/  HADD2.F32 R81, -RZ, R9.reuse.H0_H0 ;  /* 0x20000009ff517230 */ /* 0x100fe20000004100 */
[----:B-1----:R-:W-:Y:S01]  /*a420*/  F2FP.F16.E5M2.UNPACK_B R4, R148 ;  /* 0x00000094ff04723e */ /* 0x002fe200020004ff */
[----:B------:R-:W-:Y:S01]  /*a430*/  HADD2.F32 R84, -RZ, R9.H1_H1 ;  /* 0x30000009ff547230 */ /* 0x000fe20000004100 */
[-C--:B--2---:R-:W-:Y:S01]  /*a440*/  F2FP.F16.E5M2.UNPACK_B R2, R140.reuse ;  /* 0x0000008cff02723e */ /* 0x084fe200020004ff */
[--C-:B------:R-:W-:Y:S01]  /*a450*/  HADD2.F32 R85, -RZ, R8.reuse.H0_H0 ;  /* 0x20000008ff557230 */ /* 0x100fe20000004100 */
[----:B------:R-:W-:Y:S01]  /*a460*/  F2FP.F16.E5M2.UNPACK_B R140, R140.H1 ;  /* 0x0000008cff8c723e */ /* 0x000fe200030004ff */
[----:B------:R-:W-:Y:S01]  /*a470*/  HADD2.F32 R87, -RZ, R8.H1_H1 ;  /* 0x30000008ff577230 */ /* 0x000fe20000004100 */
[----:B------:R-:W-:Y:S01]  /*a480*/  F2FP.F16.E5M2.UNPACK_B R141, R141.H1 ;  /* 0x0000008dff8d723e */ /* 0x000fe200030004ff */
[--C-:B------:R-:W-:Y:S01]  /*a490*/  HADD2.F32 R90, -RZ, R7.reuse.H0_H0 ;  /* 0x20000007ff5a7230 */ /* 0x100fe20000004100 */
[----:B------:R-:W-:Y:S01]  /*a4a0*/  F2FP.F16.E5M2.UNPACK_B R142, R142.H1 ;  /* 0x0000008eff8e723e */ /* 0x000fe200030004ff */
[----:B------:R-:W-:Y:S01]  /*a4b0*/  HADD2.F32 R91, -RZ, R7.H1_H1 ;  /* 0x30000007ff5b7230 */ /* 0x000fe20000004100 */
[----:B------:R-:W-:Y:S01]  /*a4c0*/  F2FP.F16.E5M2.UNPACK_B R143, R143.H1 ;  /* 0x0000008fff8f723e */ /* 0x000fe200030004ff */
[--C-:B------:R-:W-:Y:S01]  /*a4d0*/  HADD2.F32 R94, -RZ, R6.reuse.H0_H0 ;  /* 0x20000006ff5e7230 */ /* 0x100fe20000004100 */
[----:B------:R-:W-:Y:S01]  /*a4e0*/  R2UR UR5, R177 ;  /* 0x00000000b10572ca */ /* 0x000fe200000e0000 */
[----:B------:R-:W-:Y:S01]  /*a4f0*/  HADD2.F32 R95, -RZ, R6.H1_H1 ;  /* 0x30000006ff5f7230 */ /* 0x000fe20000004100 */
[----:B------:R-:W-:Y:S01]  /*a500*/  F2FP.F16.E5M2.UNPACK_B R107, R149 ;  /* 0x00000095ff6b723e */ /* 0x000fe200020004ff */
[--C-:B------:R-:W-:Y:S01]  /*a510*/  HADD2.F32 R98, -RZ, R5.reuse.H0_H0 ;  /* 0x20000005ff627230 */ /* 0x100fe20000004100 */
[----:B------:R-:W-:Y:S01]  /*a520*/  F2FP.F16.E5M2.UNPACK_B R111, R150 ;  /* 0x00000096ff6f723e */ /* 0x000fe200020004ff */
[----:B------:R-:W-:Y:S01]  /*a530*/  HADD2.F32 R99, -RZ, R5.H1_H1 ;  /* 0x30000005ff637230 */ /* 0x000fe20000004100 */
[----:B------:R-:W-:Y:S01]  /*a540*/  F2FP.F16.E5M2.UNPACK_B R115, R151 ;  /* 0x00000097ff73723e */ /* 0x000fe200020004ff */
[--C-:B------:R-:W-:Y:S01]  /*a550*/  HADD2.F32 R102, -RZ, R4.reuse.H0_H0 ;  /* 0x20000004ff667230 */ /* 0x100fe20000004100 */
[----:B------:R-:W-:Y:S01]  /*a560*/  F2FP.F16.E5M2.UNPACK_B R119, R152 ;  /* 0x00000098ff77723e */ /* 0x000fe200020004ff */
[----:B------:R-:W-:Y:S01]  /*a570*/  HADD2.F32 R103, -RZ, R4.H1_H1 ;  /* 0x30000004ff677230 */ /* 0x000fe20000004100 */
[----:B------:R-:W-:Y:S01]  /*a580*/  F2FP.F16.E5M2.UNPACK_B R123, R153 ;  /* 0x00000099ff7b723e */ /* 0x000fe200020004ff */
[----:B------:R-:W1:Y:S01]  /*a590*/  LDTM.x64 R4, tmem[UR4+0xc0] ;  /* 0x0000c004000479ee */ /* 0x000e620008340000 */
[--C-:B------:R-:W-:Y:S01]  /*a5a0*/  HADD2.F32 R0, -RZ, R2.reuse.H0_H0 ;  /* 0x20000002ff007230 */ /* 0x100fe20000004100 */
[----:B------:R-:W-:Y:S01]  /*a5b0*/  NOP ;  /* 0x0000000000007918 */ /* 0x000fe20000000000 */
[----:B------:R-:W-:Y:S01]  /*a5c0*/  UIADD3 UR4, UPT, UPT, UR5, 0xb0, URZ ;  /* 0x000000b005047890 */ /* 0x000fe2000fffe0ff */
[----:B------:R-:W-:Y:S01]  /*a5d0*/  HADD2.F32 R2, -RZ, R2.H1_H1 ;  /* 0x30000002ff027230 */ /* 0x000fe20000004100 */
[----:B------:R-:W-:Y:S01]  /*a5e0*/  F2FP.F16.E5M2.UNPACK_B R127, R154 ;  /* 0x0000009aff7f723e */ /* 0x000fe200020004ff */
[----:B------:R-:W-:Y:S01]  /*a5f0*/  HADD2.F32 R78, -RZ, R141.H1_H1 ;  /* 0x3000008dff4e7230 */ /* 0x000fe20000004100 */
[----:B------:R-:W-:Y:S01]  /*a600*/  F2FP.F16.E5M2.UNPACK_B R130, R155 ;  /* 0x0000009bff82723e */ /* 0x000fe200020004ff */
        /* <DEDUP_REMOVED lines=16> */
[----:B-----5:R-:W-:Y:S01]  /*a710*/  UPRMT UR4, UR6, 0x654, UR4 ;  /* 0x0000065406047896 */ /* 0x020fe20008000004 */
[C---:B-1----:R-:W-:Y:S01]  /*a720*/  FMUL R4, R70.reuse, R4 ;  /* 0x0000000446047220 */ /* 0x042fe20000400000 */
[C---:B------:R-:W-:Y:S01]  /*a730*/  FMUL R5, R70.reuse, R5 ;  /* 0x0000000546057220 */ /* 0x040fe20000400000 */
[--C-:B------:R-:W-:Y:S02]  /*a740*/  HADD2.F32 R3, -RZ, R140.reuse.H0_H0 ;  /* 0x2000008cff037230 */ /* 0x100fe40000004100 */
[C---:B------:R-:W-:Y:S01]  /*a750*/  FMUL R8, R70.reuse, R8 ;  /* 0x0000000846087220 */ /* 0x040fe20000400000 */
[C---:B------:R-:W-:Y:S01]  /*a760*/  FFMA R4, R73.reuse, R0, R4 ;  /* 0x0000000049047223 */ /* 0x040fe20000000004 */
[C---:B------:R-:W-:Y:S01]  /*a770*/  FFMA R5, R73.reuse, R2, R5 ;  /* 0x0000000249057223 */ /* 0x040fe20000000005 */
[C---:B------:R-:W-:Y:S01]  /*a780*/  FMUL R9, R70.reuse, R9 ;  /* 0x0000000946097220 */ /* 0x040fe20000400000 */
[C---:B------:R-:W-:Y:S01]  /*a790*/  FMUL R12, R70.reuse, R12 ;  /* 0x0000000c460c7220 */ /* 0x040fe20000400000 */
[----:B------:R-:W-:Y:S01]  /*a7a0*/  SYNCS.ARRIVE.TRANS64.RED.A1T0 RZ, [UR4], RZ ;  /* 0x000000ffffff79a7 */ /* 0x000fe20008100404 */
[C---:B------:R-:W-:Y:S01]  /*a7b0*/  FMUL R13, R70.reuse, R13 ;  /* 0x0000000d460d7220 */ /* 0x040fe20000400000 */
[C---:B------:R-:W-:Y:S01]  /*a7c0*/  FMUL R16, R70.reuse, R16 ;  /* 0x0000001046107220 */ /* 0x040fe20000400000 */
[C---:B------:R-:W-:Y:S01]  /*a7d0*/  FMUL R17, R70.reuse, R17 ;  /* 0x0000001146117220 */ /* 0x040fe20000400000 */
[C---:B------:R-:W-:Y:S01]  /*a7e0*/  FMUL R0, R70.reuse, R20 ;  /* 0x0000001446007220 */ /* 0x040fe20000400000 */
[C---:B------:R-:W-:Y:S01]  /*a7f0*/  FMUL R2, R70.reuse, R21 ;  /* 0x0000001546027220 */ /* 0x040fe20000400000 */
[C---:B------:R-:W-:Y:S01]  /*a800*/  FMUL R21, R70.reuse, R28 ;  /* 0x0000001c46157220 */ /* 0x040fe20000400000 */
[----:B------:R-:W-:Y:S02]  /*a810*/  HADD2.F32 R122, -RZ, R123.H0_H0 ;  /* 0x2000007bff7a7230 */ /* 0x000fe40000004100 */
[C---:B------:R-:W-:Y:S01]  /*a820*/  FMUL R6, R70.reuse, R6 ;  /* 0x0000000646067220 */ /* 0x040fe20000400000 */
[----:B------:R-:W-:Y:S02]  /*a830*/  HADD2.F32 R72, -RZ, R140.H1_H1 ;  /* 0x3000008cff487230 */ /* 0x000fe40000004100 */
[C---:B------:R-:W-:Y:S01]  /*a840*/  FMUL R7, R70.reuse, R7 ;  /* 0x0000000746077220 */ /* 0x040fe20000400000 */
[----:B------:R-:W-:Y:S02]  /*a850*/  HADD2.F32 R75, -RZ, R141.H0_H0 ;  /* 0x2000008dff4b7230 */ /* 0x000fe40000004100 */
[C---:B------:R-:W-:Y:S01]  /*a860*/  FFMA R6, R73.reuse, R3, R6 ;  /* 0x0000000349067223 */ /* 0x040fe20000000006 */
[----:B------:R-:W-:Y:S02]  /*a870*/  HADD2.F32 R123, -RZ, R123.H1_H1 ;  /* 0x3000007bff7b7230 */ /* 0x000fe40000004100 */
[C---:B------:R-:W-:Y:S01]  /*a880*/  FFMA R7, R73.reuse, R72, R7 ;  /* 0x0000004849077223 */ /* 0x040fe20000000007 */
[C---:B------:R-:W-:Y:S01]  /*a890*/  FFMA R8, R73.reuse, R74, R8 ;  /* 0x0000004a49087223 */ /* 0x040fe20000000008 */
[----:B------:R-:W-:Y:S01]  /*a8a0*/  FFMA R9, R73, R76, R9 ;  /* 0x0000004c49097223 */ /* 0x000fe20000000009 */
[--C-:B------:R-:W-:Y:S02]  /*a8b0*/  HADD2.F32 R126, -RZ, R127.reuse.H0_H0 ;  /* 0x2000007fff7e7230 */ /* 0x100fe40000004100 */
[C---:B------:R-:W-:Y:S01]  /*a8c0*/  FMUL R10, R70.reuse, R10 ;  /* 0x0000000a460a7220 */ /* 0x040fe20000400000 */
[----:B------:R-:W-:Y:S01]  /*a8d0*/  F2FP.SATFINITE.E5M2.F32.PACK_AB_MERGE_C R76, R7, R6, RZ ;  /* 0x00000006074c723e */ /* 0x000fe200048060ff */
[C---:B------:R-:W-:Y:S01]  /*a8e0*/  FMUL R7, R70.reuse, R24 ;  /* 0x0000001846077220 */ /* 0x040fe20000400000 */
[----:B------:R-:W-:Y:S02]  /*a8f0*/  HADD2.F32 R127, -RZ, R127.H1_H1 ;  /* 0x3000007fff7f7230 */ /* 0x000fe40000004100 */
[C---:B------:R-:W-:Y:S01]  /*a900*/  FFMA R10, R73.reuse, R75, R10 ;  /* 0x0000004b490a7223 */ /* 0x040fe2000000000a */
[----:B------:R-:W-:Y:S02]  /*a910*/  HADD2.F32 R72, -RZ, R130.H0_H0 ;  /* 0x20000082ff487230 */ /* 0x000fe40000004100 */
[C---:B------:R-:W-:Y:S01]  /*a920*/  FMUL R11, R70.reuse, R11 ;  /* 0x0000000b460b7220 */ /* 0x040fe20000400000 */
[--C-:B------:R-:W-:Y:S02]  /*a930*/  HADD2.F32 R79, -RZ, R142.reuse.H0_H0 ;  /* 0x2000008eff4f7230 */ /* 0x100fe40000004100 */
[C---:B------:R-:W-:Y:S01]  /*a940*/  FMUL R14, R70.reuse, R14 ;  /* 0x0000000e460e7220 */ /* 0x040fe20000400000 */
[----:B------:R-:W-:Y:S02]  /*a950*/  HADD2.F32 R82, -RZ, R142.H1_H1 ;  /* 0x3000008eff527230 */ /* 0x000fe40000004100 */
[C---:B------:R-:W-:Y:S01]  /*a960*/  FFMA R11, R73.reuse, R78, R11 ;  /* 0x0000004e490b7223 */ /* 0x040fe2000000000b */
[C---:B------:R-:W-:Y:S01]  /*a970*/  FFMA R12, R73.reuse, R77, R12 ;  /* 0x0000004d490c7223 */ /* 0x040fe2000000000c */
[C---:B------:R-:W-:Y:S01]  /*a980*/  FFMA R13, R73.reuse, R80, R13 ;  /* 0x00000050490d7223 */ /* 0x040fe2000000000d */
[----:B------:R-:W-:Y:S01]  /*a990*/  FFMA R14, R73, R79, R14 ;  /* 0x0000004f490e7223 */ /* 0x000fe2000000000e */
[----:B------:R-:W-:Y:S01]  /*a9a0*/  HADD2.F32 R75, -RZ, R130.H1_H1 ;  /* 0x30000082ff4b7230 */ /* 0x000fe20000004100 */
[----:B------:R-:W-:Y:S01]  /*a9b0*/  F2FP.SATFINITE.E5M2.F32.PACK_AB_MERGE_C R78, R11, R10, RZ ;  /* 0x0000000a0b4e723e */ /* 0x000fe200048060ff */
[C---:B------:R-:W-:Y:S01]  /*a9c0*/  FMUL R10, R70.reuse, R25 ;  /* 0x00000019460a7220 */ /* 0x040fe20000400000 */
[C---:B------:R-:W-:Y:S01]  /*a9d0*/  FMUL R25, R70.reuse, R32 ;  /* 0x0000002046197220 */ /* 0x040fe20000400000 */
        /* <DEDUP_REMOVED lines=8> */
[C---:B------:R-:W-:Y:S01]  /*aa60*/  FMUL R19, R70.reuse, R19 ;  /* 0x0000001346137220 */ /* 0x040fe20000400000 */
[--C-:B------:R-:W-:Y:S01]  /*aa70*/  HADD2.F32 R88, -RZ, R144.reuse.H0_H0 ;  /* 0x20000090ff587230 */ /* 0x100fe20000004100 */
[----:B------:R-:W-:Y:S01]  /*aa80*/  F2FP.SATFINITE.E5M2.F32.PACK_AB_MERGE_C R14, R15, R14, RZ ;  /* 0x0000000e0f0e723e */ /* 0x000fe200048060ff */
[----:B------:R-:W-:Y:S02]  /*aa90*/  HADD2.F32 R89, -RZ, R144.H1_H1 ;  /* 0x30000090ff597230 */ /* 0x000fe40000004100 */
[C---:B------:R-:W-:Y:S01]  /*aaa0*/  FFMA R19, R73.reuse, R86, R19 ;  /* 0x0000005649137223 */ /* 0x040fe20000000013 */
[C---:B------:R-:W-:Y:S01]  /*aab0*/  FFMA R0, R73.reuse, R85, R0 ;  /* 0x0000005549007223 */ /* 0x040fe20000000000 */
[----:B------:R-:W-:Y:S01]  /*aac0*/  FFMA R2, R73, R87, R2 ;  /* 0x0000005749027223 */ /* 0x000fe20000000002 */
[C---:B------:R-:W-:Y:S01]  /*aad0*/  FMUL R3, R70.reuse, R22 ;  /* 0x0000001646037220 */ /* 0x040fe20000400000 */
[C---:B------:R-:W-:Y:S01]  /*aae0*/  FMUL R22, R70.reuse, R29 ;  /* 0x0000001d46167220 */ /* 0x040fe20000400000 */
[----:B------:R-:W-:Y:S01]  /*aaf0*/  F2FP.SATFINITE.E5M2.F32.PACK_AB_MERGE_C R18, R19, R18, RZ ;  /* 0x000000121312723e */ /* 0x000fe200048060ff */
[C---:B------:R-:W-:Y:S01]  /*ab00*/  FMUL R29, R70.reuse, R36 ;  /* 0x00000024461d7220 */ /* 0x040fe20000400000 */
[C---:B------:R-:W-:Y:S01]  /*ab10*/  FFMA R3, R73.reuse, R88, R3 ;  /* 0x0000005849037223 */ /* 0x040fe20000000003 */
[C---:B------:R-:W-:Y:S01]  /*ab20*/  FMUL R6, R70.reuse, R23 ;  /* 0x0000001746067220 */ /* 0x040fe20000400000 */
[--C-:B------:R-:W-:Y:S02]  /*ab30*/  HADD2.F32 R92, -RZ, R145.reuse.H0_H0 ;  /* 0x20000091ff5c7230 */ /* 0x100fe40000004100 */
[C---:B------:R-:W-:Y:S01]  /*ab40*/  FMUL R11, R70.reuse, R26 ;  /* 0x0000001a460b7220 */ /* 0x040fe20000400000 */
[----:B------:R-:W-:Y:S02]  /*ab50*/  HADD2.F32 R93, -RZ, R145.H1_H1 ;  /* 0x30000091ff5d7230 */ /* 0x000fe40000004100 */
[C---:B------:R-:W-:Y:S01]  /*ab60*/  FFMA R6, R73.reuse, R89, R6 ;  /* 0x0000005949067223 */ /* 0x040fe20000000006 */
[C---:B------:R-:W-:Y:S01]  /*ab70*/  FFMA R7, R73.reuse, R90, R7 ;  /* 0x0000005a49077223 */ /* 0x040fe20000000007 */
[C---:B------:R-:W-:Y:S01]  /*ab80*/  FFMA R10, R73.reuse, R91, R10 ;  /* 0x0000005b490a7223 */ /* 0x040fe2000000000a */
[C---:B------:R-:W-:Y:S01]  /*ab90*/  FFMA R11, R73.reuse, R92, R11 ;  /* 0x0000005c490b7223 */ /* 0x040fe2000000000b */
[----:B------:R-:W-:Y:S01]  /*aba0*/  FMUL R26, R70, R33 ;  /* 0x00000021461a7220 */ /* 0x000fe20000400000 */
[----:B------:R-:W-:Y:S01]  /*abb0*/  F2FP.SATFINITE.E5M2.F32.PACK_AB_MERGE_C R3, R6, R3, RZ ;  /* 0x000000030603723e */ /* 0x000fe200048060ff */
        /* <DEDUP_REMOVED lines=9> */
[C---:B------:R-:W-:Y:S01]  /*ac50*/  FMUL R30, R70.reuse, R37 ;  /* 0x00000025461e7220 */ /* 0x040fe20000400000 */
[C---:B------:R-:W-:Y:S01]  /*ac60*/  FMUL R37, R70.reuse, R44 ;  /* 0x0000002c46257220 */ /* 0x040fe20000400000 */
[C---:B------:R-:W-:Y:S01]  /*ac70*/  FMUL R24, R70.reuse, R31 ;  /* 0x0000001f46187220 */ /* 0x040fe20000400000 */
[--C-:B------:R-:W-:Y:S02]  /*ac80*/  HADD2.F32 R100, -RZ, R147.reuse.H0_H0 ;  /* 0x20000093ff647230 */ /* 0x100fe40000004100 */
[----:B------:R-:W-:Y:S01]  /*ac90*/  FMUL R27, R70, R34 ;  /* 0x00000022461b7220 */ /* 0x000fe20000400000 */
[----:B------:R-:W-:Y:S02]  /*aca0*/  HADD2.F32 R101, -RZ, R147.H1_H1 ;  /* 0x30000093ff657230 */ /* 0x000fe40000004100 */
[C---:B------:R-:W-:Y:S01]  /*acb0*/  FFMA R24, R73.reuse, R97, R24 ;  /* 0x0000006149187223 */ /* 0x040fe20000000018 */
[C---:B------:R-:W-:Y:S01]  /*acc0*/  FFMA R25, R73.reuse, R98, R25 ;  /* 0x0000006249197223 */ /* 0x040fe20000000019 */
[C---:B------:R-:W-:Y:S01]  /*acd0*/  FFMA R26, R73.reuse, R99, R26 ;  /* 0x00000063491a7223 */ /* 0x040fe2000000001a */
[----:B------:R-:W-:Y:S01]  /*ace0*/  F2FP.F16.E5M2.UNPACK_B R152, R152.H1 ;  /* 0x00000098ff98723e */ /* 0x000fe200030004ff */
[C---:B------:R-:W-:Y:S01]  /*acf0*/  FFMA R27, R73.reuse, R100, R27 ;  /* 0x00000064491b7223 */ /* 0x040fe2000000001b */
[----:B------:R-:W-:Y:S01]  /*ad00*/  F2FP.SATFINITE.E5M2.F32.PACK_AB_MERGE_C R6, R24, R23, RZ ;  /* 0x000000171806723e */ /* 0x000fe200048060ff */
[C---:B------:R-:W-:Y:S01]  /*ad10*/  FMUL R34, R70.reuse, R41 ;  /* 0x0000002946227220 */ /* 0x040fe20000400000 */
[C---:B------:R-:W-:Y:S01]  /*ad20*/  FMUL R41, R70.reuse, R48 ;  /* 0x0000003046297220 */ /* 0x040fe20000400000 */
[----:B------:R-:W-:Y:S01]  /*ad30*/  FMUL R28, R70, R35 ;  /* 0x00000023461c7220 */ /* 0x000fe20000400000 */
[----:B------:R-:W-:Y:S01]  /*ad40*/  F2FP.F16.E5M2.UNPACK_B R153, R153.H1 ;  /* 0x00000099ff99723e */ /* 0x000fe200030004ff */
[--C-:B------:R-:W-:Y:S01]  /*ad50*/  HADD2.F32 R104, -RZ, R148.reuse.H0_H0 ;  /* 0x20000094ff687230 */ /* 0x100fe20000004100 */
[----:B------:R-:W-:Y:S01]  /*ad60*/  F2FP.SATFINITE.E5M2.F32.PACK_AB_MERGE_C R6, R22, R21, R6 ;  /* 0x000000151606723e */ /* 0x000fe20004806006 */
[C---:B------:R-:W-:Y:S01]  /*ad70*/  FFMA R28, R73.reuse, R101, R28 ;  /* 0x00000065491c7223 */ /* 0x040fe2000000001c */
[C---:B------:R-:W-:Y:S01]  /*ad80*/  FFMA R29, R73.reuse, R102, R29 ;  /* 0x00000066491d7223 */ /* 0x040fe2000000001d */
[C---:B------:R-:W-:Y:S01]  /*ad90*/  FFMA R30, R73.reuse, R103, R30 ;  /* 0x00000067491e7223 */ /* 0x040fe2000000001e */
[----:B------:R-:W-:Y:S02]  /*ada0*/  HADD2.F32 R105, -RZ, R148.H1_H1 ;  /* 0x30000094ff697230 */ /* 0x000fe40000004100 */
[C---:B------:R-:W-:Y:S01]  /*adb0*/  FMUL R31, R70.reuse, R38 ;  /* 0x00000026461f7220 */ /* 0x040fe20000400000 */
[----:B------:R-:W-:Y:S01]  /*adc0*/  F2FP.F16.E5M2.UNPACK_B R154, R154.H1 ;  /* 0x0000009aff9a723e */ /* 0x000fe200030004ff */
[C---:B------:R-:W-:Y:S01]  /*add0*/  FMUL R38, R70.reuse, R45 ;  /* 0x0000002d46267220 */ /* 0x040fe20000400000 */
[C---:B------:R-:W-:Y:S01]  /*ade0*/  FMUL R45, R70.reuse, R52 ;  /* 0x00000034462d7220 */ /* 0x040fe20000400000 */
[----:B------:R-:W-:Y:S01]  /*adf0*/  F2FP.F16.E5M2.UNPACK_B R155, R155.H1 ;  /* 0x0000009bff9b723e */ /* 0x000fe200030004ff */
[----:B------:R-:W-:Y:S01]  /*ae00*/  FFMA R31, R73, R104, R31 ;  /* 0x00000068491f7223 */ /* 0x000fe2000000001f */
[----:B------:R-:W-:Y:S01]  /*ae10*/  FMUL R52, R70, R59 ;  /* 0x0000003b46347220 */ /* 0x000fe20000400000 */
[----:B------:R-:W-:Y:S01]  /*ae20*/  IADD3 R68, PT, PT, R68, 0x1, RZ ;  /* 0x0000000144447810 */ /* 0x000fe20007ffe0ff */
[C---:B------:R-:W-:Y:S01]  /*ae30*/  FMUL R59, R70.reuse, R66 ;  /* 0x00000042463b7220 */ /* 0x040fe20000400000 */
[----:B------:R-:W-:Y:S01]  /*ae40*/  F2FP.SATFINITE.E5M2.F32.PACK_AB_MERGE_C R66, R13, R12, R14 ;  /* 0x0000000c0d42723e */ /* 0x000fe2000480600e */
[C---:B------:R-:W-:Y:S01]  /*ae50*/  FMUL R32, R70.reuse, R39 ;  /* 0x0000002746207220 */ /* 0x040fe20000400000 */
[--C-:B------:R-:W-:Y:S02]  /*ae60*/  HADD2.F32 R108, -RZ, R149.reuse.H0_H0 ;  /* 0x20000095ff6c7230 */ /* 0x100fe40000004100 */
[C---:B------:R-:W-:Y:S01]  /*ae70*/  FMUL R35, R70.reuse, R42 ;  /* 0x0000002a46237220 */ /* 0x040fe20000400000 */
[----:B------:R-:W-:Y:S02]  /*ae80*/  HADD2.F32 R109, -RZ, R149.H1_H1 ;  /* 0x30000095ff6d7230 */ /* 0x000fe40000004100 */
[C---:B------:R-:W-:Y:S01]  /*ae90*/  FFMA R32, R73.reuse, R105, R32 ;  /* 0x0000006949207223 */ /* 0x040fe20000000020 */
[----:B------:R-:W-:Y:S01]  /*aea0*/  FMUL R36, R70, R43 ;  /* 0x0000002b46247220 */ /* 0x000fe20000400000 */
[C---:B------:R-:W-:Y:S01]  /*aeb0*/  FFMA R33, R73.reuse, R106, R33 ;  /* 0x0000006a49217223 */ /* 0x040fe20000000021 */
[C---:B------:R-:W-:Y:S01]  /*aec0*/  FFMA R34, R73.reuse, R107, R34 ;  /* 0x0000006b49227223 */ /* 0x040fe20000000022 */
[--C-:B------:R-:W-:Y:S01]  /*aed0*/  HADD2.F32 R112, -RZ, R150.reuse.H0_H0 ;  /* 0x20000096ff707230 */ /* 0x100fe20000004100 */
[----:B------:R-:W-:Y:S01]  /*aee0*/  F2FP.SATFINITE.E5M2.F32.PACK_AB_MERGE_C R32, R32, R31, RZ ;  /* 0x0000001f2020723e */ /* 0x000fe200048060ff */
[C---:B------:R-:W-:Y:S01]  /*aef0*/  FFMA R35, R73.reuse, R108, R35 ;  /* 0x0000006c49237223 */ /* 0x040fe20000000023 */
[----:B------:R-:W-:Y:S02]  /*af00*/  HADD2.F32 R113, -RZ, R150.H1_H1 ;  /* 0x30000096ff717230 */ /* 0x000fe40000004100 */
[----:B------:R-:W-:Y:S01]  /*af10*/  FMUL R39, R70, R46 ;  /* 0x0000002e46277220 */ /* 0x000fe20000400000 */
[----:B------:R-:W-:Y:S01]  /*af20*/  F2FP.SATFINITE.E5M2.F32.PACK_AB_MERGE_C R32, R30, R29, R32 ;  /* 0x0000001d1e20723e */ /* 0x000fe20004806020 */
[C---:B------:R-:W-:Y:S01]  /*af30*/  FFMA R36, R73.reuse, R109, R36 ;  /* 0x0000006d49247223 */ /* 0x040fe20000000024 */
[C---:B------:R-:W-:Y:S01]  /*af40*/  FMUL R40, R70.reuse, R47 ;  /* 0x0000002f46287220 */ /* 0x040fe20000400000 */
[C---:B------:R-:W-:Y:S01]  /*af50*/  FFMA R37, R73.reuse, R110, R37 ;  /* 0x0000006e49257223 */ /* 0x040fe20000000025 */
[C---:B------:R-:W-:Y:S01]  /*af60*/  FFMA R38, R73.reuse, R111, R38 ;  /* 0x0000006f49267223 */ /* 0x040fe20000000026 */
[C---:B------:R-:W-:Y:S01]  /*af70*/  FMUL R42, R70.reuse, R49 ;  /* 0x00000031462a7220 */ /* 0x040fe20000400000 */
        /* <DEDUP_REMOVED lines=8> */
[C---:B------:R-:W-:Y:S01]  /*b000*/  FMUL R57, R70.reuse, R64 ;  /* 0x0000004046397220 */ /* 0x040fe20000400000 */
[----:B------:R-:W-:Y:S01]  /*b010*/  FFMA R42, R73, R115, R42 ;  /* 0x00000073492a7223 */ /* 0x000fe2000000002a */
[C---:B------:R-:W-:Y:S01]  /*b020*/  FMUL R46, R70.reuse, R53 ;  /* 0x00000035462e7220 */ /* 0x040fe20000400000 */
[--C-:B------:R-:W-:Y:S01]  /*b030*/  HADD2.F32 R120, -RZ, R152.reuse.H0_H0 ;  /* 0x20000098ff787230 */ /* 0x100fe20000004100 */
[----:B------:R-:W-:Y:S01]  /*b040*/  F2FP.SATFINITE.E5M2.F32.PACK_AB_MERGE_C R64, R5, R4, R76 ;  /* 0x000000040540723e */ /* 0x000fe2000480604c */
[C---:B------:R-:W-:Y:S01]  /*b050*/  FMUL R51, R70.reuse, R58 ;  /* 0x0000003a46337220 */ /* 0x040fe20000400000 */
[C---:B------:R-:W-:Y:S01]  /*b060*/  FMUL R53, R70.reuse, R60 ;  /* 0x0000003c46357220 */ /* 0x040fe20000400000 */
[C---:B------:R-:W-:Y:S01]  /*b070*/  FFMA R43, R73.reuse, R116, R43 ;  /* 0x00000074492b7223 */ /* 0x040fe2000000002b */
[----:B------:R-:W-:Y:S02]  /*b080*/  HADD2.F32 R121, -RZ, R152.H1_H1 ;  /* 0x30000098ff797230 */ /* 0x000fe40000004100 */
[C---:B------:R-:W-:Y:S01]  /*b090*/  FMUL R47, R70.reuse, R54 ;  /* 0x00000036462f7220 */ /* 0x040fe20000400000 */
[C---:B------:R-:W-:Y:S01]  /*b0a0*/  FMUL R58, R70.reuse, R65 ;  /* 0x00000041463a7220 */ /* 0x040fe20000400000 */
[----:B------:R-:W-:Y:S01]  /*b0b0*/  FMUL R60, R70, R67 ;  /* 0x00000043463c7220 */ /* 0x000fe20000400000 */
[----:B------:R-:W-:Y:S01]  /*b0c0*/  F2FP.SATFINITE.E5M2.F32.PACK_AB_MERGE_C R5, R20, R11, RZ ;  /* 0x0000000b1405723e */ /* 0x000fe200048060ff */
[----:B------:R-:W-:Y:S01]  /*b0d0*/  FFMA R44, R73, R117, R44 ;  /* 0x00000075492c7223 */ /* 0x000fe2000000002c */
[C---:B------:R-:W-:Y:S01]  /*b0e0*/  FMUL R48, R70.reuse, R55 ;  /* 0x0000003746307220 */ /* 0x040fe20000400000 */
[----:B------:R-:W-:Y:S01]  /*b0f0*/  F2FP.SATFINITE.E5M2.F32.PACK_AB_MERGE_C R65, R9, R8, R78 ;  /* 0x000000080941723e */ /* 0x000fe2000480604e */
[----:B------:R-:W-:Y:S01]  /*b100*/  FFMA R45, R73, R118, R45 ;  /* 0x00000076492d7223 */ /* 0x000fe2000000002d */
[----:B------:R-:W-:Y:S01]  /*b110*/  F2FP.SATFINITE.E5M2.F32.PACK_AB_MERGE_C R67, R17, R16, R18 ;  /* 0x000000101143723e */ /* 0x000fe20004806012 */
[----:B------:R-:W-:Y:S01]  /*b120*/  FMUL R49, R70, R56 ;  /* 0x0000003846317220 */ /* 0x000fe20000400000 */
[C---:B------:R-:W-:Y:S01]  /*b130*/  FFMA R46, R73.reuse, R119, R46 ;  /* 0x00000077492e7223 */ /* 0x040fe2000000002e */
[--C-:B------:R-:W-:Y:S02]  /*b140*/  HADD2.F32 R124, -RZ, R153.reuse.H0_H0 ;  /* 0x20000099ff7c7230 */ /* 0x100fe40000004100 */
[C---:B------:R-:W-:Y:S01]  /*b150*/  FFMA R47, R73.reuse, R120, R47 ;  /* 0x00000078492f7223 */ /* 0x040fe2000000002f */
[----:B------:R1:W-:Y:S01]  /*b160*/  STS.128 [R137+UR44+0xa200], R64 ;  /* 0x00a2004089007988 */ /* 0x0003e20008000c2c */
[----:B------:R-:W-:Y:S01]  /*b170*/  HADD2.F32 R125, -RZ, R153.H1_H1 ;  /* 0x30000099ff7d7230 */ /* 0x000fe20000004100 */
[----:B------:R-:W-:Y:S01]  /*b180*/  F2FP.SATFINITE.E5M2.F32.PACK_AB_MERGE_C R5, R10, R7, R5 ;  /* 0x000000070a05723e */ /* 0x000fe20004806005 */
[C---:B------:R-:W-:Y:S01]  /*b190*/  FFMA R48, R73.reuse, R121, R48 ;  /* 0x0000007949307223 */ /* 0x040fe20000000030 */
[----:B------:R-:W-:Y:S01]  /*b1a0*/  F2FP.SATFINITE.E5M2.F32.PACK_AB_MERGE_C R7, R28, R27, RZ ;  /* 0x0000001b1c07723e */ /* 0x000fe200048060ff */
        /* <DEDUP_REMOVED lines=8> */
[----:B------:R-:W-:Y:S01]  /*b230*/  FMUL R56, R70, R63 ;  /* 0x0000003f46387220 */ /* 0x000fe20000400000 */
[----:B------:R-:W-:Y:S01]  /*b240*/  F2FP.SATFINITE.E5M2.F32.PACK_AB_MERGE_C R4, R2, R0, R3 ;  /* 0x000000000204723e */ /* 0x000fe20004806003 */
[C---:B------:R-:W-:Y:S01]  /*b250*/  FFMA R53, R73.reuse, R126, R53 ;  /* 0x0000007e49357223 */ /* 0x040fe20000000035 */
[----:B------:R-:W-:Y:S01]  /*b260*/  F2FP.SATFINITE.E5M2.F32.PACK_AB_MERGE_C R7, R26, R25, R7 ;  /* 0x000000191a07723e */ /* 0x000fe20004806007 */
[C---:B------:R-:W-:Y:S01]  /*b270*/  FFMA R54, R73.reuse, R127, R54 ;  /* 0x0000007f49367223 */ /* 0x040fe20000000036 */
[--C-:B------:R-:W-:Y:S02]  /*b280*/  HADD2.F32 R74, -RZ, R155.reuse.H0_H0 ;  /* 0x2000009bff4a7230 */ /* 0x100fe40000004100 */
[C---:B------:R-:W-:Y:S01]  /*b290*/  FFMA R55, R73.reuse, R128, R55 ;  /* 0x0000008049377223 */ /* 0x040fe20000000037 */
[----:B------:R-:W-:Y:S01]  /*b2a0*/  HADD2.F32 R131, -RZ, R155.H1_H1 ;  /* 0x3000009bff837230 */ /* 0x000fe20000004100 */
[----:B------:R1:W-:Y:S01]  /*b2b0*/  STS.128 [R176+0xa010], R4 ;  /* 0x00a01004b0007388 */ /* 0x0003e20000000c00 */
[----:B------:R-:W-:Y:S01]  /*b2c0*/  F2FP.SATFINITE.E5M2.F32.PACK_AB_MERGE_C R35, R36, R35, RZ ;  /* 0x000000232423723e */ /* 0x000fe200048060ff */
[C---:B------:R-:W-:Y:S01]  /*b2d0*/  FFMA R56, R73.reuse, R129, R56 ;  /* 0x0000008149387223 */ /* 0x040fe20000000038 */
[----:B------:R-:W-:Y:S01]  /*b2e0*/  F2FP.SATFINITE.E5M2.F32.PACK_AB_MERGE_C R39, R40, R39, RZ ;  /* 0x000000272827723e */ /* 0x000fe200048060ff */
[C---:B------:R-:W-:Y:S01]  /*b2f0*/  FFMA R57, R73.reuse, R72, R57 ;  /* 0x0000004849397223 */ /* 0x040fe20000000039 */
[----:B------:R-:W-:Y:S01]  /*b300*/  F2FP.SATFINITE.E5M2.F32.PACK_AB_MERGE_C R43, R44, R43, RZ ;  /* 0x0000002b2c2b723e */ /* 0x000fe200048060ff */
[C---:B------:R-:W-:Y:S01]  /*b310*/  FFMA R58, R73.reuse, R75, R58 ;  /* 0x0000004b493a7223 */ /* 0x040fe2000000003a */
[C---:B------:R-:W-:Y:S01]  /*b320*/  FFMA R59, R73.reuse, R74, R59 ;  /* 0x0000004a493b7223 */ /* 0x040fe2000000003b */
[----:B------:R-:W-:Y:S01]  /*b330*/  F2FP.SATFINITE.E5M2.F32.PACK_AB_MERGE_C R33, R34, R33, R35 ;  /* 0x000000212221723e */ /* 0x000fe20004806023 */
        /* <DEDUP_REMOVED lines=11> */
[----:B------:R-:W-:Y:S05]  /*b3f0*/  F2FP.SATFINITE.E5M2.F32.PACK_AB_MERGE_C R51, R58, R57, R59 ;  /* 0x000000393a33723e */ /* 0x000fea000480603b */
        /* <DEDUP_REMOVED lines=18> */
.L_x_130:
[----:B------:R-:W-:Y:S05]  /*b520*/  BSYNC.RECONVERGENT B0 ;  /* 0x0000000000007941 */ /* 0x000fea0003800200 */
.L_x_129:
[----:B------:R-:W-:Y:S01]  /*b530*/  R2UR UR4, R160 ;  /* 0x00000000a00472ca */ /* 0x000fe200000e0000 */
[----:B------:R-:W-:Y:S01]  /*b540*/  BAR.SYNC.DEFER_BLOCKING 0x1, 0x80 ;  /* 0x0042000000007b1d */ /* 0x000fe20000010000 */
[----:B------:R-:W-:Y:S01]  /*b550*/  ISETP.NE.AND P0, PT, R162, 0x2, PT ;  /* 0x00000002a200780c */ /* 0x000fe20003f05270 */
[----:B------:R-:W-:Y:S01]  /*b560*/  UISETP.NE.AND UP0, UPT, UR45, URZ, UPT ;  /* 0x000000ff2d00728c */ /* 0x000fe2000bf05270 */
[----:B------:R-:W-:Y:S01]  /*b570*/  ISETP.NE.AND P1, PT, R68, 0x2, PT ;  /* 0x000000024400780c */ /* 0x000fe20003f25270 */
[----:B------:R-:W-:Y:S01]  /*b580*/  UIADD3 UR20, UPT, UPT, UR37, UR59, URZ ;  /* 0x0000003b25147290 */ /* 0x000fe2000fffe0ff */
[----:B------:R-:W-:Y:S02]  /*b590*/  SEL R0, RZ, 0x1, P0 ;  /* 0x00000001ff007807 */ /* 0x000fe40000000000 */
[----:B------:R-:W-:Y:S02]  /*b5a0*/  SEL R3, RZ, 0x1, P1 ;  /* 0x00000001ff037807 */ /* 0x000fe40000800000 */
[----:B------:R-:W-:Y:S02]  /*b5b0*/  LOP3.LUT R167, R167, R0, RZ, 0x3c, !PT ;  /* 0x00000000a7a77212 */ /* 0x000fe400078e3cff */
[----:B------:R-:W-:Y:S01]  /*b5c0*/  LOP3.LUT R168, R168, R3, RZ, 0x3c, !PT ;  /* 0x00000003a8a87212 */ /* 0x000fe200078e3cff */
[----:B------:R-:W-:Y:S01]  /*b5d0*/  UIADD3 UR16, UPT, UPT, UR38, UR4, URZ ;  /* 0x0000000426107290 */ /* 0x000fe2000fffe0ff */
[----:B------:R-:W-:Y:S02]  /*b5e0*/  SEL R162, R162, RZ, P0 ;  /* 0x000000ffa2a27207 */ /* 0x000fe40000000000 */
[----:B------:R-:W-:Y:S01]  /*b5f0*/  SEL R68, R68, RZ, P1 ;  /* 0x000000ff44447207 */ /* 0x000fe20000800000 */
[----:B------:R-:W-:Y:S01]  /*b600*/  UMOV UR36, UR58 ;  /* 0x0000003a00247c82 */ /* 0x000fe20008000000 */
[----:B------:R-:W-:Y:S07]  /*b610*/  BRA.U UP0, `(.L_x_131) ;  /* 0xffffff9900747547 */ /* 0x000fee000b83ffff */
[----:B------:R-:W-:Y:S05]  /*b620*/  EXIT ;  /* 0x000000000000794d */ /* 0x000fea0003800000 */
.L_x_24:
[----:B--2---:R2:W3:Y:S02]  /*b630*/  SYNCS.PHASECHK.TRANS64.TRYWAIT P0, [R0+URZ+0xd0], R3 ;  /* 0x0000d003000075a7 */ /* 0x0044e400080011ff */
[----:B---3--:R-:W-:Y:S05]  /*b640*/  @!P0 NANOSLEEP.SYNCS 0x989680 ;  /* 0x009896800000895d */ /* 0x008fea0003900000 */
[----:B------:R-:W3:Y:S02]  /*b650*/  @!P0 SYNCS.PHASECHK.TRANS64 P0, [R0+URZ+0xd0], R3 ;  /* 0x0000d003000085a7 */ /* 0x000ee400080010ff */
[----:B---3--:R-:W-:Y:S05]  /*b660*/  @!P0 BRA `(.L_x_24) ;  /* 0xfffffffc00f08947 */ /* 0x008fea000383ffff */
[----:B------:R-:W-:Y:S05]  /*b670*/  BRA `(.L_x_132) ;  /* 0xffffff60007c7947 */ /* 0x000fea000383ffff */
.L_x_27:
[----:B--2---:R-:W-:-:S07]  /*b680*/  MOV R0, UR33 ;  /* 0x0000002100007c02 */ /* 0x004fce0008000f00 */
.L_x_133:
[----:B--2---:R2:W3:Y:S02]  /*b690*/  SYNCS.PHASECHK.TRANS64.TRYWAIT P0, [R0+URZ+0x18], R3 ;  /* 0x00001803000075a7 */ /* 0x0044e400080011ff */
[----:B---3--:R-:W-:Y:S05]  /*b6a0*/  @!P0 NANOSLEEP.SYNCS 0x989680 ;  /* 0x009896800000895d */ /* 0x008fea0003900000 */
[----:B------:R-:W3:Y:S02]  /*b6b0*/  @!P0 SYNCS.PHASECHK.TRANS64 P0, [R0+URZ+0x18], R3 ;  /* 0x00001803000085a7 */ /* 0x000ee400080010ff */
[----:B---3--:R-:W-:Y:S05]  /*b6c0*/  @!P0 BRA `(.L_x_133) ;  /* 0xfffffffc00f08947 */ /* 0x008fea000383ffff */
[----:B------:R-:W-:Y:S05]  /*b6d0*/  BRA `(.L_x_26) ;  /* 0xffffff6000bc7947 */ /* 0x000fea000383ffff */
.L_x_34:
[----:B-1----:R-:W-:-:S07]  /*b6e0*/  MOV R0, UR17 ;  /* 0x0000001100007c02 */ /* 0x002fce0008000f00 */
.L_x_134:
[----:B-1----:R1:W2:Y:S02]  /*b6f0*/  SYNCS.PHASECHK.TRANS64.TRYWAIT P0, [R0+URZ+0x18], R3 ;  /* 0x00001803000075a7 */ /* 0x0022a400080011ff */
[----:B--2---:R-:W-:Y:S05]  /*b700*/  @!P0 NANOSLEEP.SYNCS 0x989680 ;  /* 0x009896800000895d */ /* 0x004fea0003900000 */
[----:B------:R-:W2:Y:S02]  /*b710*/  @!P0 SYNCS.PHASECHK.TRANS64 P0, [R0+URZ+0x18], R3 ;  /* 0x00001803000085a7 */ /* 0x000ea400080010ff */
[----:B--2---:R-:W-:Y:S05]  /*b720*/  @!P0 BRA `(.L_x_134) ;  /* 0xfffffffc00f08947 */ /* 0x004fea000383ffff */
[----:B------:R-:W-:Y:S05]  /*b730*/  BRA `(.L_x_33) ;  /* 0xffffff6400787947 */ /* 0x000fea000383ffff */
.L_x_39:
[----:B-1----:R1:W2:Y:S02]  /*b740*/  SYNCS.PHASECHK.TRANS64.TRYWAIT P0, [R3+URZ+0x80], R0 ;  /* 0x00008000030075a7 */ /* 0x0022a400080011ff */
[----:B--2---:R-:W-:Y:S05]  /*b750*/  @!P0 NANOSLEEP.SYNCS 0x989680 ;  /* 0x009896800000895d */ /* 0x004fea0003900000 */
[----:B------:R-:W2:Y:S02]  /*b760*/  @!P0 SYNCS.PHASECHK.TRANS64 P0, [R3+URZ+0x80], R0 ;  /* 0x00008000030085a7 */ /* 0x000ea400080010ff */
[----:B--2---:R-:W-:Y:S05]  /*b770*/  @!P0 BRA `(.L_x_39) ;  /* 0xfffffffc00f08947 */ /* 0x004fea000383ffff */
[----:B------:R-:W-:Y:S05]  /*b780*/  BRA `(.L_x_135) ;  /* 0xffffff6800187947 */ /* 0x000fea000383ffff */
.L_x_43:
[----:B-1----:R-:W-:-:S07]  /*b790*/  MOV R0, UR4 ;  /* 0x0000000400007c02 */ /* 0x002fce0008000f00 */
.L_x_136:
[----:B-1----:R1:W2:Y:S02]  /*b7a0*/  SYNCS.PHASECHK.TRANS64.TRYWAIT P0, [R0+URZ], R3 ;  /* 0x00000003000075a7 */ /* 0x0022a400080011ff */
[----:B--2---:R-:W-:Y:S05]  /*b7b0*/  @!P0 NANOSLEEP.SYNCS 0x989680 ;  /* 0x009896800000895d */ /* 0x004fea0003900000 */
[----:B------:R-:W2:Y:S02]  /*b7c0*/  @!P0 SYNCS.PHASECHK.TRANS64 P0, [R0+URZ], R3 ;  /* 0x00000003000085a7 */ /* 0x000ea400080010ff */
[----:B--2---:R-:W-:Y:S05]  /*b7d0*/  @!P0 BRA `(.L_x_136) ;  /* 0xfffffffc00f08947 */ /* 0x004fea000383ffff */
[----:B------:R-:W-:Y:S05]  /*b7e0*/  BRA `(.L_x_137) ;  /* 0xffffff6c00c07947 */ /* 0x000fea000383ffff */
.L_x_44:
[----:B------:R-:W-:-:S07]  /*b7f0*/  MOV R0, UR5 ;  /* 0x0000000500007c02 */ /* 0x000fce0008000f00 */
.L_x_138:
[----:B-1----:R1:W2:Y:S02]  /*b800*/  SYNCS.PHASECHK.TRANS64.TRYWAIT P0, [R0+URZ], R3 ;  /* 0x00000003000075a7 */ /* 0x0022a400080011ff */
[----:B--2---:R-:W-:Y:S05]  /*b810*/  @!P0 NANOSLEEP.SYNCS 0x989680 ;  /* 0x009896800000895d */ /* 0x004fea0003900000 */
[----:B------:R-:W2:Y:S02]  /*b820*/  @!P0 SYNCS.PHASECHK.TRANS64 P0, [R0+URZ], R3 ;  /* 0x00000003000085a7 */ /* 0x000ea400080010ff */
[----:B--2---:R-:W-:Y:S05]  /*b830*/  @!P0 BRA `(.L_x_138) ;  /* 0xfffffffc00f08947 */ /* 0x004fea000383ffff */
[----:B------:R-:W-:Y:S05]  /*b840*/  BRA `(.L_x_139) ;  /* 0xffffff6c00cc7947 */ /* 0x000fea000383ffff */
.L_x_47:
[----:B-1----:R1:W2:Y:S02]  /*b850*/  SYNCS.PHASECHK.TRANS64.TRYWAIT P0, [R2+URZ+0xc0], R5 ;  /* 0x0000c005020075a7 */ /* 0x0022a400080011ff */
[----:B--2---:R-:W-:Y:S05]  /*b860*/  @!P0 NANOSLEEP.SYNCS 0x989680 ;  /* 0x009896800000895d */ /* 0x004fea0003900000 */
[----:B------:R-:W2:Y:S02]  /*b870*/  @!P0 SYNCS.PHASECHK.TRANS64 P0, [R2+URZ+0xc0], R5 ;  /* 0x0000c005020085a7 */ /* 0x000ea400080010ff */
[----:B--2---:R-:W-:Y:S05]  /*b880*/  @!P0 BRA `(.L_x_47) ;  /* 0xfffffffc00f08947 */ /* 0x004fea000383ffff */
[----:B------:R-:W-:Y:S05]  /*b890*/  BRA `(.L_x_140) ;  /* 0xffffff7000307947 */ /* 0x000fea000383ffff */
.L_x_48:
[----:B------:R-:W-:-:S07]  /*b8a0*/  MOV R2, UR4 ;  /* 0x0000000400027c02 */ /* 0x000fce0008000f00 */
.L_x_141:
[----:B-1----:R1:W2:Y:S02]  /*b8b0*/  SYNCS.PHASECHK.TRANS64.TRYWAIT P0, [R2+URZ+0x90], R5 ;  /* 0x00009005020075a7 */ /* 0x0022a400080011ff */
[----:B--2---:R-:W-:Y:S05]  /*b8c0*/  @!P0 NANOSLEEP.SYNCS 0x989680 ;  /* 0x009896800000895d */ /* 0x004fea0003900000 */
[----:B------:R-:W2:Y:S02]  /*b8d0*/  @!P0 SYNCS.PHASECHK.TRANS64 P0, [R2+URZ+0x90], R5 ;  /* 0x00009005020085a7 */ /* 0x000ea400080010ff */
[----:B--2---:R-:W-:Y:S05]  /*b8e0*/  @!P0 BRA `(.L_x_141) ;  /* 0xfffffffc00f08947 */ /* 0x004fea000383ffff */
[----:B------:R-:W-:Y:S05]  /*b8f0*/  BRA `(.L_x_142) ;  /* 0xffffff7000407947 */ /* 0x000fea000383ffff */
.L_x_49:
[----:B-1----:R1:W2:Y:S02]  /*b900*/  SYNCS.PHASECHK.TRANS64.TRYWAIT P1, [R2+URZ+0x80], R5 ;  /* 0x00008005020075a7 */ /* 0x0022a400080211ff */
[----:B--2---:R-:W-:Y:S05]  /*b910*/  @!P1 NANOSLEEP.SYNCS 0x989680 ;  /* 0x009896800000995d */ /* 0x004fea0003900000 */
[----:B------:R-:W2:Y:S02]  /*b920*/  @!P1 SYNCS.PHASECHK.TRANS64 P1, [R2+URZ+0x80], R5 ;  /* 0x00008005020095a7 */ /* 0x000ea400080210ff */
[----:B--2---:R-:W-:Y:S05]  /*b930*/  @!P1 BRA `(.L_x_49) ;  /* 0xfffffffc00f09947 */ /* 0x004fea000383ffff */
[----:B------:R-:W-:Y:S05]  /*b940*/  BRA `(.L_x_143) ;  /* 0xffffff7000707947 */ /* 0x000fea000383ffff */
.L_x_52:
[----:B------:R-:W-:-:S07]  /*b950*/  MOV R0, UR4 ;  /* 0x0000000400007c02 */ /* 0x000fce0008000f00 */
.L_x_144:
[----:B-1----:R1:W2:Y:S02]  /*b960*/  SYNCS.PHASECHK.TRANS64.TRYWAIT P0, [R0+URZ+0x90], R3 ;  /* 0x00009003000075a7 */ /* 0x0022a400080011ff */
[----:B--2---:R-:W-:Y:S05]  /*b970*/  @!P0 NANOSLEEP.SYNCS 0x989680 ;  /* 0x009896800000895d */ /* 0x004fea0003900000 */
[----:B------:R-:W2:Y:S02]  /*b980*/  @!P0 SYNCS.PHASECHK.TRANS64 P0, [R0+URZ+0x90], R3 ;  /* 0x00009003000085a7 */ /* 0x000ea400080010ff */
[----:B--2---:R-:W-:Y:S05]  /*b990*/  @!P0 BRA `(.L_x_144) ;  /* 0xfffffffc00f08947 */ /* 0x004fea000383ffff */
[----:B------:R-:W-:Y:S05]  /*b9a0*/  BRA `(.L_x_51) ;  /* 0xffffff7000c47947 */ /* 0x000fea000383ffff */
.L_x_59:
[----:B-1----:R1:W2:Y:S02]  /*b9b0*/  SYNCS.PHASECHK.TRANS64.TRYWAIT P1, [R0+URZ+0x80], R5 ;  /* 0x00008005000075a7 */ /* 0x0022a400080211ff */
[----:B--2---:R-:W-:Y:S05]  /*b9c0*/  @!P1 NANOSLEEP.SYNCS 0x989680 ;  /* 0x009896800000995d */ /* 0x004fea0003900000 */
[----:B------:R-:W2:Y:S02]  /*b9d0*/  @!P1 SYNCS.PHASECHK.TRANS64 P1, [R0+URZ+0x80], R5 ;  /* 0x00008005000095a7 */ /* 0x000ea400080210ff */
[----:B--2---:R-:W-:Y:S05]  /*b9e0*/  @!P1 BRA `(.L_x_59) ;  /* 0xfffffffc00f09947 */ /* 0x004fea000383ffff */
[----:B------:R-:W-:Y:S05]  /*b9f0*/  BRA `(.L_x_145) ;  /* 0xffffff78003c7947 */ /* 0x000fea000383ffff */
.L_x_60:
[----:B------:R-:W-:-:S07]  /*ba00*/  MOV R3, UR30 ;  /* 0x0000001e00037c02 */ /* 0x000fce0008000f00 */
.L_x_146:
[----:B-1----:R1:W2:Y:S02]  /*ba10*/  SYNCS.PHASECHK.TRANS64.TRYWAIT P0, [R3+URZ+0xb0], R0 ;  /* 0x0000b000030075a7 */ /* 0x0022a400080011ff */
[----:B--2---:R-:W-:Y:S05]  /*ba20*/  @!P0 NANOSLEEP.SYNCS 0x989680 ;  /* 0x009896800000895d */ /* 0x004fea0003900000 */
[----:B------:R-:W2:Y:S02]  /*ba30*/  @!P0 SYNCS.PHASECHK.TRANS64 P0, [R3+URZ+0xb0], R0 ;  /* 0x0000b000030085a7 */ /* 0x000ea400080010ff */
[----:B--2---:R-:W-:Y:S05]  /*ba40*/  @!P0 BRA `(.L_x_146) ;  /* 0xfffffffc00f08947 */ /* 0x004fea000383ffff */
[----:B------:R-:W-:Y:S05]  /*ba50*/  BRA `(.L_x_147) ;  /* 0xffffff7800747947 */ /* 0x000fea000383ffff */
.L_x_63:
[----:B------:R-:W-:Y:S07]  /*ba60*/  MOV R0, UR5 ;  /* 0x0000000500007c02 */ /* 0x000fee0008000f00 */
.L_x_148:
[----:B-1----:R1:W2:Y:S02]  /*ba70*/  SYNCS.PHASECHK.TRANS64.TRYWAIT P0, [R0+URZ], R3 ;  /* 0x00000003000075a7 */ /* 0x0022a400080011ff */
[----:B--2---:R-:W-:Y:S05]  /*ba80*/  @!P0 NANOSLEEP.SYNCS 0x989680 ;  /* 0x009896800000895d */ /* 0x004fea0003900000 */
[----:B------:R-:W2:Y:S02]  /*ba90*/  @!P0 SYNCS.PHASECHK.TRANS64 P0, [R0+URZ], R3 ;  /* 0x00000003000085a7 */ /* 0x000ea400080010ff */
[----:B--2---:R-:W-:Y:S05]  /*baa0*/  @!P0 BRA `(.L_x_148) ;  /* 0xfffffffc00f08947 */ /* 0x004fea000383ffff */
[----:B------:R-:W-:Y:S05]  /*bab0*/  BRA `(.L_x_62) ;  /* 0xffffff7800907947 */ /* 0x000fea000383ffff */
.L_x_66:
[----:B------:R-:W-:-:S07]  /*bac0*/  MOV R0, UR4 ;  /* 0x0000000400007c02 */ /* 0x000fce0008000f00 */
.L_x_149:
[----:B--2---:R2:W4:Y:S02]  /*bad0*/  SYNCS.PHASECHK.TRANS64.TRYWAIT P0, [R0+URZ], R3 ;  /* 0x00000003000075a7 */ /* 0x00452400080011ff */
[----:B----4-:R-:W-:Y:S05]  /*bae0*/  @!P0 NANOSLEEP.SYNCS 0x989680 ;  /* 0x009896800000895d */ /* 0x010fea0003900000 */
[----:B------:R-:W4:Y:S02]  /*baf0*/  @!P0 SYNCS.PHASECHK.TRANS64 P0, [R0+URZ], R3 ;  /* 0x00000003000085a7 */ /* 0x000f2400080010ff */
[----:B----4-:R-:W-:Y:S05]  /*bb00*/  @!P0 BRA `(.L_x_149) ;  /* 0xfffffffc00f08947 */ /* 0x010fea000383ffff */
[----:B------:R-:W-:Y:S05]  /*bb10*/  BRA `(.L_x_150) ;  /* 0xffffff7c006c7947 */ /* 0x000fea000383ffff */
.L_x_67:
[----:B------:R-:W-:-:S07]  /*bb20*/  MOV R0, UR4 ;  /* 0x0000000400007c02 */ /* 0x000fce0008000f00 */
.L_x_151:
[----:B-1----:R1:W2:Y:S02]  /*bb30*/  SYNCS.PHASECHK.TRANS64.TRYWAIT P0, [R0+URZ], R3 ;  /* 0x00000003000075a7 */ /* 0x0022a400080011ff */
[----:B--2---:R-:W-:Y:S05]  /*bb40*/  @!P0 NANOSLEEP.SYNCS 0x989680 ;  /* 0x009896800000895d */ /* 0x004fea0003900000 */
[----:B------:R-:W2:Y:S02]  /*bb50*/  @!P0 SYNCS.PHASECHK.TRANS64 P0, [R0+URZ], R3 ;  /* 0x00000003000085a7 */ /* 0x000ea400080010ff */
[----:B--2---:R-:W-:Y:S05]  /*bb60*/  @!P0 BRA `(.L_x_151) ;  /* 0xfffffffc00f08947 */ /* 0x004fea000383ffff */
[----:B------:R-:W-:Y:S05]  /*bb70*/  BRA `(.L_x_152) ;  /* 0xffffff7c00787947 */ /* 0x000fea000383ffff */
.L_x_72:
[----:B--2---:R2:W3:Y:S02]  /*bb80*/  SYNCS.PHASECHK.TRANS64.TRYWAIT P0, [R12+URZ+0x80], R9 ;  /* 0x000080090c0075a7 */ /* 0x0044e400080011ff */
[----:B---3--:R-:W-:Y:S05]  /*bb90*/  @!P0 NANOSLEEP.SYNCS 0x989680 ;  /* 0x009896800000895d */ /* 0x008fea0003900000 */
[----:B------:R-:W3:Y:S02]  /*bba0*/  @!P0 SYNCS.PHASECHK.TRANS64 P0, [R12+URZ+0x80], R9 ;  /* 0x000080090c0085a7 */ /* 0x000ee400080010ff */
[----:B---3--:R-:W-:Y:S05]  /*bbb0*/  @!P0 BRA `(.L_x_72) ;  /* 0xfffffffc00f08947 */ /* 0x008fea000383ffff */
[----:B------:R-:W-:Y:S05]  /*bbc0*/  BRA `(.L_x_153) ;  /* 0xffffff8000a87947 */ /* 0x000fea000383ffff */
.L_x_75:
[----:B------:R-:W-:Y:S07]  /*bbd0*/  MOV R0, UR21 ;  /* 0x0000001500007c02 */ /* 0x000fee0008000f00 */
.L_x_154:
[----:B--2---:R2:W3:Y:S02]  /*bbe0*/  SYNCS.PHASECHK.TRANS64.TRYWAIT P2, [R0+URZ+0x78], R11 ;  /* 0x0000780b000075a7 */ /* 0x0044e400080411ff */
[----:B---3--:R-:W-:Y:S05]  /*bbf0*/  @!P2 NANOSLEEP.SYNCS 0x989680 ;  /* 0x009896800000a95d */ /* 0x008fea0003900000 */
[----:B------:R-:W3:Y:S02]  /*bc00*/  @!P2 SYNCS.PHASECHK.TRANS64 P2, [R0+URZ+0x78], R11 ;  /* 0x0000780b0000a5a7 */ /* 0x000ee400080410ff */
[----:B---3--:R-:W-:Y:S05]  /*bc10*/  @!P2 BRA `(.L_x_154) ;  /* 0xfffffffc00f0a947 */ /* 0x008fea000383ffff */
[----:B------:R-:W-:Y:S05]  /*bc20*/  BRA `(.L_x_74) ;  /* 0xffffff8800107947 */ /* 0x000fea000383ffff */
.L_x_78:
[----:B--2---:R-:W-:Y:S07]  /*bc30*/  MOV R0, UR21 ;  /* 0x0000001500007c02 */ /* 0x004fee0008000f00 */
.L_x_155:
[----:B--2---:R2:W3:Y:S02]  /*bc40*/  SYNCS.PHASECHK.TRANS64.TRYWAIT P0, [R0+URZ+0x50], R9 ;  /* 0x00005009000075a7 */ /* 0x0044e400080011ff */
[----:B---3--:R-:W-:Y:S05]  /*bc50*/  @!P0 NANOSLEEP.SYNCS 0x989680 ;  /* 0x009896800000895d */ /* 0x008fea0003900000 */
[----:B------:R-:W3:Y:S02]  /*bc60*/  @!P0 SYNCS.PHASECHK.TRANS64 P0, [R0+URZ+0x50], R9 ;  /* 0x00005009000085a7 */ /* 0x000ee400080010ff */
[----:B---3--:R-:W-:Y:S05]  /*bc70*/  @!P0 BRA `(.L_x_155) ;  /* 0xfffffffc00f08947 */ /* 0x008fea000383ffff */
[----:B------:R-:W-:Y:S05]  /*bc80*/  BRA `(.L_x_156) ;  /* 0xffffff88006c7947 */ /* 0x000fea000383ffff */
.L_x_79:
[----:B------:R-:W-:Y:S07]  /*bc90*/  MOV R0, UR21 ;  /* 0x0000001500007c02 */ /* 0x000fee0008000f00 */
.L_x_157:
[----:B--2---:R2:W3:Y:S02]  /*bca0*/  SYNCS.PHASECHK.TRANS64.TRYWAIT P0, [R0+URZ+0x58], R9 ;  /* 0x00005809000075a7 */ /* 0x0044e400080011ff */
[----:B---3--:R-:W-:Y:S05]  /*bcb0*/  @!P0 NANOSLEEP.SYNCS 0x989680 ;  /* 0x009896800000895d */ /* 0x008fea0003900000 */
[----:B------:R-:W3:Y:S02]  /*bcc0*/  @!P0 SYNCS.PHASECHK.TRANS64 P0, [R0+URZ+0x58], R9 ;  /* 0x00005809000085a7 */ /* 0x000ee400080010ff */
[----:B---3--:R-:W-:Y:S05]  /*bcd0*/  @!P0 BRA `(.L_x_157) ;  /* 0xfffffffc00f08947 */ /* 0x008fea000383ffff */
[----:B------:R-:W-:Y:S05]  /*bce0*/  BRA `(.L_x_158) ;  /* 0xffffff8800a47947 */ /* 0x000fea000383ffff */
.L_x_80:
[----:B------:R-:W-:Y:S07]  /*bcf0*/  MOV R0, UR21 ;  /* 0x0000001500007c02 */ /* 0x000fee0008000f00 */
.L_x_159:
[----:B--2---:R2:W3:Y:S02]  /*bd00*/  SYNCS.PHASECHK.TRANS64.TRYWAIT P0, [R0+URZ+0x60], R9 ;  /* 0x00006009000075a7 */ /* 0x0044e400080011ff */
[----:B---3--:R-:W-:Y:S05]  /*bd10*/  @!P0 NANOSLEEP.SYNCS 0x989680 ;  /* 0x009896800000895d */ /* 0x008fea0003900000 */
[----:B------:R-:W3:Y:S02]  /*bd20*/  @!P0 SYNCS.PHASECHK.TRANS64 P0, [R0+URZ+0x60], R9 ;  /* 0x00006009000085a7 */ /* 0x000ee400080010ff */
[----:B---3--:R-:W-:Y:S05]  /*bd30*/  @!P0 BRA `(.L_x_159) ;  /* 0xfffffffc00f08947 */ /* 0x008fea000383ffff */
[----:B------:R-:W-:Y:S05]  /*bd40*/  BRA `(.L_x_160) ;  /* 0xffffff8800e87947 */ /* 0x000fea000383ffff */
.L_x_81:
[----:B------:R-:W-:Y:S07]  /*bd50*/  MOV R0, UR21 ;  /* 0x0000001500007c02 */ /* 0x000fee0008000f00 */
.L_x_161:
[----:B--2---:R2:W3:Y:S02]  /*bd60*/  SYNCS.PHASECHK.TRANS64.TRYWAIT P0, [R0+URZ+0x68], R9 ;  /* 0x00006809000075a7 */ /* 0x0044e400080011ff */
[----:B---3--:R-:W-:Y:S05]  /*bd70*/  @!P0 NANOSLEEP.SYNCS 0x989680 ;  /* 0x009896800000895d */ /* 0x008fea0003900000 */
[----:B------:R-:W3:Y:S02]  /*bd80*/  @!P0 SYNCS.PHASECHK.TRANS64 P0, [R0+URZ+0x68], R9 ;  /* 0x00006809000085a7 */ /* 0x000ee400080010ff */
[----:B---3--:R-:W-:Y:S05]  /*bd90*/  @!P0 BRA `(.L_x_161) ;  /* 0xfffffffc00f08947 */ /* 0x008fea000383ffff */
[----:B------:R-:W-:Y:S05]  /*bda0*/  BRA `(.L_x_162) ;  /* 0xffffff8c00287947 */ /* 0x000fea000383ffff */
.L_x_83:
[----:B------:R-:W-:-:S07]  /*bdb0*/  MOV R0, UR21 ;  /* 0x0000001500007c02 */ /* 0x000fce0008000f00 */
.L_x_163:
[----:B---3--:R3:W4:Y:S02]  /*bdc0*/  SYNCS.PHASECHK.TRANS64.TRYWAIT P0, [R0+URZ+0x50], R3 ;  /* 0x00005003000075a7 */ /* 0x00872400080011ff */
[----:B----4-:R-:W-:Y:S05]  /*bdd0*/  @!P0 NANOSLEEP.SYNCS 0x989680 ;  /* 0x009896800000895d */ /* 0x010fea0003900000 */
[----:B------:R-:W4:Y:S02]  /*bde0*/  @!P0 SYNCS.PHASECHK.TRANS64 P0, [R0+URZ+0x50], R3 ;  /* 0x00005003000085a7 */ /* 0x000f2400080010ff */
[----:B----4-:R-:W-:Y:S05]  /*bdf0*/  @!P0 BRA `(.L_x_163) ;  /* 0xfffffffc00f08947 */ /* 0x010fea000383ffff */
[----:B------:R-:W-:Y:S05]  /*be00*/  BRA `(.L_x_164) ;  /* 0xffffff8c009c7947 */ /* 0x000fea000383ffff */
.L_x_84:
[----:B---3--:R-:W-:-:S07]  /*be10*/  MOV R0, UR21 ;  /* 0x0000001500007c02 */ /* 0x008fce0008000f00 */
.L_x_165:
[----:B---3--:R3:W4:Y:S02]  /*be20*/  SYNCS.PHASECHK.TRANS64.TRYWAIT P0, [R0+URZ+0x58], R3 ;  /* 0x00005803000075a7 */ /* 0x00872400080011ff */
[----:B----4-:R-:W-:Y:S05]  /*be30*/  @!P0 NANOSLEEP.SYNCS 0x989680 ;  /* 0x009896800000895d */ /* 0x010fea0003900000 */
[----:B------:R-:W4:Y:S02]  /*be40*/  @!P0 SYNCS.PHASECHK.TRANS64 P0, [R0+URZ+0x58], R3 ;  /* 0x00005803000085a7 */ /* 0x000f2400080010ff */
[----:B----4-:R-:W-:Y:S05]  /*be50*/  @!P0 BRA `(.L_x_165) ;  /* 0xfffffffc00f08947 */ /* 0x010fea000383ffff */
[----:B------:R-:W-:Y:S05]  /*be60*/  BRA `(.L_x_166) ;  /* 0xffffff8c008c7947 */ /* 0x000fea000383ffff */
.L_x_85:
[----:B---3--:R-:W-:-:S07]  /*be70*/  MOV R0, UR21 ;  /* 0x0000001500007c02 */ /* 0x008fce0008000f00 */
.L_x_167:
[----:B---3--:R3:W4:Y:S02]  /*be80*/  SYNCS.PHASECHK.TRANS64.TRYWAIT P0, [R0+URZ+0x60], R3 ;  /* 0x00006003000075a7 */ /* 0x00872400080011ff */
[----:B----4-:R-:W-:Y:S05]  /*be90*/  @!P0 NANOSLEEP.SYNCS 0x989680 ;  /* 0x009896800000895d */ /* 0x010fea0003900000 */
[----:B------:R-:W4:Y:S02]  /*bea0*/  @!P0 SYNCS.PHASECHK.TRANS64 P0, [R0+URZ+0x60], R3 ;  /* 0x00006003000085a7 */ /* 0x000f2400080010ff */
[----:B----4-:R-:W-:Y:S05]  /*beb0*/  @!P0 BRA `(.L_x_167) ;  /* 0xfffffffc00f08947 */ /* 0x010fea000383ffff */
[----:B------:R-:W-:Y:S05]  /*bec0*/  BRA `(.L_x_168) ;  /* 0xffffff8c007c7947 */ /* 0x000fea000383ffff */
.L_x_87:
[----:B-1----:R1:W2:Y:S02]  /*bed0*/  SYNCS.PHASECHK.TRANS64.TRYWAIT P0, [R3+URZ+0x80], R0 ;  /* 0x00008000030075a7 */ /* 0x0022a400080011ff */
[----:B--2---:R-:W-:Y:S05]  /*bee0*/  @!P0 NANOSLEEP.SYNCS 0x989680 ;  /* 0x009896800000895d */ /* 0x004fea0003900000 */
[----:B------:R-:W2:Y:S02]  /*bef0*/  @!P0 SYNCS.PHASECHK.TRANS64 P0, [R3+URZ+0x80], R0 ;  /* 0x00008000030085a7 */ /* 0x000ea400080010ff */
[----:B--2---:R-:W-:Y:S05]  /*bf00*/  @!P0 BRA `(.L_x_87) ;  /* 0xfffffffc00f08947 */ /* 0x004fea000383ffff */
[----:B------:R-:W-:Y:S05]  /*bf10*/  BRA `(.L_x_169) ;  /* 0xffffff9000487947 */ /* 0x000fea000383ffff */
.L_x_98:
[----:B--2---:R2:W1:Y:S02]  /*bf20*/  SYNCS.PHASECHK.TRANS64.TRYWAIT P1, [R3+URZ+0x30], R2 ;  /* 0x00003002030075a7 */ /* 0x00446400080211ff */
[----:B-1----:R-:W-:Y:S05]  /*bf30*/  @!P1 NANOSLEEP.SYNCS 0x989680 ;  /* 0x009896800000995d */ /* 0x002fea0003900000 */
[----:B------:R-:W1:Y:S02]  /*bf40*/  @!P1 SYNCS.PHASECHK.TRANS64 P1, [R3+URZ+0x30], R2 ;  /* 0x00003002030095a7 */ /* 0x000e6400080210ff */
[----:B-1----:R-:W-:Y:S05]  /*bf50*/  @!P1 BRA `(.L_x_98) ;  /* 0xfffffffc00f09947 */ /* 0x002fea000383ffff */
[----:B------:R-:W-:Y:S05]  /*bf60*/  BRA `(.L_x_97) ;  /* 0xffffff9c00cc7947 */ /* 0x000fea000383ffff */
.L_x_100:
[----:B--2---:R2:W4:Y:S02]  /*bf70*/  SYNCS.PHASECHK.TRANS64.TRYWAIT P0, [R177+URZ+0xa0], R4 ;  /* 0x0000a004b10075a7 */ /* 0x00452400080011ff */
[----:B----4-:R-:W-:Y:S05]  /*bf80*/  @!P0 NANOSLEEP.SYNCS 0x989680 ;  /* 0x009896800000895d */ /* 0x010fea0003900000 */
[----:B------:R-:W4:Y:S02]  /*bf90*/  @!P0 SYNCS.PHASECHK.TRANS64 P0, [R177+URZ+0xa0], R4 ;  /* 0x0000a004b10085a7 */ /* 0x000f2400080010ff */
[----:B----4-:R-:W-:Y:S05]  /*bfa0*/  @!P0 BRA `(.L_x_100) ;  /* 0xfffffffc00f08947 */ /* 0x010fea000383ffff */
[----:B------:R-:W-:Y:S05]  /*bfb0*/  BRA `(.L_x_99) ;  /* 0xffffffa000247947 */ /* 0x000fea000383ffff */
.L_x_109:
[----:B---3--:R3:W4:Y:S02]  /*bfc0*/  SYNCS.PHASECHK.TRANS64.TRYWAIT P0, [R190+URZ+0x30], R5 ;  /* 0x00003005be0075a7 */ /* 0x00872400080011ff */
[----:B----4-:R-:W-:Y:S05]  /*bfd0*/  @!P0 NANOSLEEP.SYNCS 0x989680 ;  /* 0x009896800000895d */ /* 0x010fea0003900000 */
[----:B------:R-:W4:Y:S02]  /*bfe0*/  @!P0 SYNCS.PHASECHK.TRANS64 P0, [R190+URZ+0x30], R5 ;  /* 0x00003005be0085a7 */ /* 0x000f2400080010ff */
[----:B----4-:R-:W-:Y:S05]  /*bff0*/  @!P0 BRA `(.L_x_109) ;  /* 0xfffffffc00f08947 */ /* 0x010fea000383ffff */
[----:B------:R-:W-:Y:S05]  /*c000*/  BRA `(.L_x_108) ;  /* 0xffffffb400347947 */ /* 0x000fea000383ffff */
.L_x_118:
[----:B---3--:R3:W4:Y:S02]  /*c010*/  SYNCS.PHASECHK.TRANS64.TRYWAIT P0, [R0+URZ+0x30], R7 ;  /* 0x00003007000075a7 */ /* 0x00872400080011ff */
[----:B----4-:R-:W-:Y:S05]  /*c020*/  @!P0 NANOSLEEP.SYNCS 0x989680 ;  /* 0x009896800000895d */ /* 0x010fea0003900000 */
[----:B------:R-:W4:Y:S02]  /*c030*/  @!P0 SYNCS.PHASECHK.TRANS64 P0, [R0+URZ+0x30], R7 ;  /* 0x00003007000085a7 */ /* 0x000f2400080010ff */
[----:B----4-:R-:W-:Y:S05]  /*c040*/  @!P0 BRA `(.L_x_118) ;  /* 0xfffffffc00f08947 */ /* 0x010fea000383ffff */
[----:B------:R-:W-:Y:S05]  /*c050*/  BRA `(.L_x_117) ;  /* 0xffffffc8008c7947 */ /* 0x000fea000383ffff */
.L_x_127:
[----:B---3--:R3:W4:Y:S02]  /*c060*/  SYNCS.PHASECHK.TRANS64.TRYWAIT P0, [R0+URZ+0x30], R5 ;  /* 0x00003005000075a7 */ /* 0x00872400080011ff */
[----:B----4-:R-:W-:Y:S05]  /*c070*/  @!P0 NANOSLEEP.SYNCS 0x989680 ;  /* 0x009896800000895d */ /* 0x010fea0003900000 */
[----:B------:R-:W4:Y:S02]  /*c080*/  @!P0 SYNCS.PHASECHK.TRANS64 P0, [R0+URZ+0x30], R5 ;  /* 0x00003005000085a7 */ /* 0x000f2400080010ff */
[----:B----4-:R-:W-:Y:S05]  /*c090*/  @!P0 BRA `(.L_x_127) ;  /* 0xfffffffc00f08947 */ /* 0x010fea000383ffff */
[----:B------:R-:W-:Y:S05]  /*c0a0*/  BRA `(.L_x_126) ;  /* 0xffffffdc00f07947 */ /* 0x000fea000383ffff */
        .weak           $__internal_0_$__cuda_sm10x_tcgen05_guardrail_trap_col_being_dealloced_not_returned_by_alloc
        .type           $__internal_0_$__cuda_sm10x_tcgen05_guardrail_trap_col_being_dealloced_not_returned_by_alloc,@function
        .size           $__internal_0_$__cuda_sm10x_tcgen05_guardrail_trap_col_being_dealloced_not_returned_by_alloc,($__internal_1_$__cuda_sm10x_tcgen05_guardrail_trap_phase_invalid_during_alloc - $__internal_0_$__cuda_sm10x_tcgen05_guardrail_trap_col_being_dealloced_not_returned_by_alloc)
$__internal_0_$__cuda_sm10x_tcgen05_guardrail_trap_col_being_dealloced_not_returned_by_alloc:
[----:B------:R-:W-:Y:S05]  /*c0b0*/  BPT.TRAP 0x1 ;  /* 0x000000040000795c */ /* 0x000fea0000300000 */
[----:B------:R-:W-:-:S04]  /*c0c0*/  HFMA2 R3, -RZ, RZ, 0, 0 ;  /* 0x00000000ff037431 */ /* 0x000fc800000001ff */
[----:B------:R-:W-:Y:S05]  /*c0d0*/  RET.REL.NODEC R2 `(_ZN7cutlass13device_kernelINS_4gemm6kernel13GemmUniversalIN4cute5tupleIJiiiiEEENS1_10collective13CollectiveMmaINS1_35MainloopSm100TmaUmmaWarpSpecializedILi3ELi2ELi2ENS5_IJNS4_1CILi1EEENSA_ILi2EEESB_EEEEENS5_IJNSA_ILi128EEENSA_ILi256EEESF_EEENS_12float_e5m2_tENS5_IJlSB_lEEESI_SJ_NS4_8TiledMMAINS4_8MMA_AtomIJNS4_10MMA_TraitsINS4_19SM100_MMA_F8F6F4_SSEJSI_SI_fSF_SG_NS4_17integral_constantINS4_4UMMA5MajorELSQ_0EEESR_NSO_INSP_7ScaleInELSS_0EEEST_EEEEEENS4_6LayoutINS5_IJSB_SB_SB_EEENS5_IJNSA_ILi0EEESY_SY_EEEEENS5_IJNS4_10UnderscoreES11_S11_EEEEENS4_23SM90_TMA_LOAD_MULTICASTENS4_14ComposedLayoutINS4_7SwizzleILi3ELi4ELi3EEENS4_18smem_ptr_flag_bitsILi8EEENSW_INS5_IJNSA_ILi8EEESF_EEENS5_IJSF_SB_EEEEEEEvNS4_8identityENS4_13SM90_TMA_LOADES1E_vS1F_EENS_8epilogue10collective18CollectiveEpilogueINS1I_23Sm100TmaWarpSpecializedILi4ELi2ELi64ELb0ELb0EEEJSH_NS5_IJNSW_ISF_SB_EENSW_INSA_ILi64EEESB_EEEEESI_SJ_SI_SJ_NS1I_6fusion15FusionCallbacksIS1M_NS1R_17LinearCombinationISI_fSI_fLNS_15FloatRoundStyleE2EEESH_S1Q_JEEENS4_5SM1004TMEM4LOAD26SM100_TMEM_LOAD_32dp32b64xES1G_NS15_INS16_ILi2ELi4ELi3EEES19_NSW_INS5_IJS1A_S1O_EEENS5_IJS1O_SB_EEEEEEENS4_39AutoVectorizingCopyWithAssumedAlignmentILi128EEENS4_14SM90_TMA_STOREES25_S27_S27_EEEvvEEEEvNT_6ParamsE) ;  /* 0xffffff3c02c87950 */ /* 0x000fea0003c3ffff */
        .weak           $__internal_1_$__cuda_sm10x_tcgen05_guardrail_trap_phase_invalid_during_alloc
        .type           $__internal_1_$__cuda_sm10x_tcgen05_guardrail_trap_phase_invalid_during_alloc,@function
        .size           $__internal_1_$__cuda_sm10x_tcgen05_guardrail_trap_phase_invalid_during_alloc,($__internal_2_$__cuda_sm10x_tcgen05_guardrail_trap_unallocated_columns_being_dealloced - $__internal_1_$__cuda_sm10x_tcgen05_guardrail_trap_phase_invalid_during_alloc)
$__internal_1_$__cuda_sm10x_tcgen05_guardrail_trap_phase_invalid_during_alloc:
[----:B------:R-:W-:Y:S05]  /*c0e0*/  BPT.TRAP 0x1 ;  /* 0x000000040000795c */ /* 0x000fea0000300000 */
[----:B------:R-:W-:-:S04]  /*c0f0*/  MOV R5, 0x0 ;  /* 0x0000000000057802 */ /* 0x000fc80000000f00 */
[----:B------:R-:W-:Y:S05]  /*c100*/  RET.REL.NODEC R4 `(_ZN7cutlass13device_kernelINS_4gemm6kernel13GemmUniversalIN4cute5tupleIJiiiiEEENS1_10collective13CollectiveMmaINS1_35MainloopSm100TmaUmmaWarpSpecializedILi3ELi2ELi2ENS5_IJNS4_1CILi1EEENSA_ILi2EEESB_EEEEENS5_IJNSA_ILi128EEENSA_ILi256EEESF_EEENS_12float_e5m2_tENS5_IJlSB_lEEESI_SJ_NS4_8TiledMMAINS4_8MMA_AtomIJNS4_10MMA_TraitsINS4_19SM100_MMA_F8F6F4_SSEJSI_SI_fSF_SG_NS4_17integral_constantINS4_4UMMA5MajorELSQ_0EEESR_NSO_INSP_7ScaleInELSS_0EEEST_EEEEEENS4_6LayoutINS5_IJSB_SB_SB_EEENS5_IJNSA_ILi0EEESY_SY_EEEEENS5_IJNS4_10UnderscoreES11_S11_EEEEENS4_23SM90_TMA_LOAD_MULTICASTENS4_14ComposedLayoutINS4_7SwizzleILi3ELi4ELi3EEENS4_18smem_ptr_flag_bitsILi8EEENSW_INS5_IJNSA_ILi8EEESF_EEENS5_IJSF_SB_EEEEEEEvNS4_8identityENS4_13SM90_TMA_LOADES1E_vS1F_EENS_8epilogue10collective18CollectiveEpilogueINS1I_23Sm100TmaWarpSpecializedILi4ELi2ELi64ELb0ELb0EEEJSH_NS5_IJNSW_ISF_SB_EENSW_INSA_ILi64EEESB_EEEEESI_SJ_SI_SJ_NS1I_6fusion15FusionCallbacksIS1M_NS1R_17LinearCombinationISI_fSI_fLNS_15FloatRoundStyleE2EEESH_S1Q_JEEENS4_5SM1004TMEM4LOAD26SM100_TMEM_LOAD_32dp32b64xES1G_NS15_INS16_ILi2ELi4ELi3EEES19_NSW_INS5_IJS1A_S1O_EEENS5_IJS1O_SB_EEEEEEENS4_39AutoVectorizingCopyWithAssumedAlignmentILi128EEENS4_14SM90_TMA_STOREES25_S27_S27_EEEvvEEEEvNT_6ParamsE) ;  /* 0xffffff3c04bc7950 */ /* 0x000fea0003c3ffff */
        .weak           $__internal_2_$__cuda_sm10x_tcgen05_guardrail_trap_unallocated_columns_being_dealloced
        .type           $__internal_2_$__cuda_sm10x_tcgen05_guardrail_trap_unallocated_columns_being_dealloced,@function
        .size           $__internal_2_$__cuda_sm10x_tcgen05_guardrail_trap_unallocated_columns_being_dealloced,(.L_x_171 - $__internal_2_$__cuda_sm10x_tcgen05_guardrail_trap_unallocated_columns_being_dealloced)
$__internal_2_$__cuda_sm10x_tcgen05_guardrail_trap_unallocated_columns_being_dealloced:
[----:B------:R-:W-:Y:S05]  /*c110*/  BPT.TRAP 0x1 ;  /* 0x000000040000795c */ /* 0x000fea0000300000 */
[----:B------:R-:W-:-:S04]  /*c120*/  HFMA2 R3, -RZ, RZ, 0, 0 ;  /* 0x00000000ff037431 */ /* 0x000fc800000001ff */
[----:B------:R-:W-:Y:S05]  /*c130*/  RET.REL.NODEC R2 `(_ZN7cutlass13device_kernelINS_4gemm6kernel13GemmUniversalIN4cute5tupleIJiiiiEEENS1_10collective13CollectiveMmaINS1_35MainloopSm100TmaUmmaWarpSpecializedILi3ELi2ELi2ENS5_IJNS4_1CILi1EEENSA_ILi2EEESB_EEEEENS5_IJNSA_ILi128EEENSA_ILi256EEESF_EEENS_12float_e5m2_tENS5_IJlSB_lEEESI_SJ_NS4_8TiledMMAINS4_8MMA_AtomIJNS4_10MMA_TraitsINS4_19SM100_MMA_F8F6F4_SSEJSI_SI_fSF_SG_NS4_17integral_constantINS4_4UMMA5MajorELSQ_0EEESR_NSO_INSP_7ScaleInELSS_0EEEST_EEEEEENS4_6LayoutINS5_IJSB_SB_SB_EEENS5_IJNSA_ILi0EEESY_SY_EEEEENS5_IJNS4_10UnderscoreES11_S11_EEEEENS4_23SM90_TMA_LOAD_MULTICASTENS4_14ComposedLayoutINS4_7SwizzleILi3ELi4ELi3EEENS4_18smem_ptr_flag_bitsILi8EEENSW_INS5_IJNSA_ILi8EEESF_EEENS5_IJSF_SB_EEEEEEEvNS4_8identityENS4_13SM90_TMA_LOADES1E_vS1F_EENS_8epilogue10collective18CollectiveEpilogueINS1I_23Sm100TmaWarpSpecializedILi4ELi2ELi64ELb0ELb0EEEJSH_NS5_IJNSW_ISF_SB_EENSW_INSA_ILi64EEESB_EEEEESI_SJ_SI_SJ_NS1I_6fusion15FusionCallbacksIS1M_NS1R_17LinearCombinationISI_fSI_fLNS_15FloatRoundStyleE2EEESH_S1Q_JEEENS4_5SM1004TMEM4LOAD26SM100_TMEM_LOAD_32dp32b64xES1G_NS15_INS16_ILi2ELi4ELi3EEES19_NSW_INS5_IJS1A_S1O_EEENS5_IJS1O_SB_EEEEEEENS4_39AutoVectorizingCopyWithAssumedAlignmentILi128EEENS4_14SM90_TMA_STOREES25_S27_S27_EEEvvEEEEvNT_6ParamsE) ;  /* 0xffffff3c02b07950 */ /* 0x000fea0003c3ffff */
.L_x_170:
[----:B------:R-:W-:-:S00]  /*c140*/  BRA `(.L_x_170) ;  /* 0xfffffffc00fc7947 */ /* 0x000fc0000383ffff */
[----:B------:R-:W-:-:S00]  /*c150*/  NOP ;  /* 0x0000000000007918 */ /* 0x000fc00000000000 */
        /* <DEDUP_REMOVED lines=10> */
.L_x_171:


//--------------------- .nv.global.init           --------------------------
	.section	.nv.global.init,"aw",@progbits
.nv.global.init:
	.type		$str$27,@object
	.size		$str$27,($str$28 - $str$27)
$str$27:
        /*0000*/ 	.byte	0x28, 0x61, 0x64, 0x64, 0x72, 0x65, 0x73, 0x73, 0x20, 0x26, 0x20, 0x6d, 0x61, 0x73, 0x6b, 0x29
        /*0010*/ 	.byte	0x20, 0x3d, 0x3d, 0x20, 0x30, 0x00
	.type		$str$28,@object
	.size		$str$28,($str$26 - $str$28)
$str$28:
        /*0016*/ 	.byte	0x2f, 0x74, 0x6d, 0x70, 0x2f, 0x63, 0x75, 0x74, 0x6c, 0x61, 0x73, 0x73, 0x5f, 0x73, 0x77, 0x65
        /*0026*/ 	.byte	0x65, 0x70, 0x5f, 0x73, 0x72, 0x63, 0x2f, 0x69, 0x6e, 0x63, 0x6c, 0x75, 0x64, 0x65, 0x2f, 0x63
        /*0036*/ 	.byte	0x75, 0x74, 0x65, 0x2f, 0x70, 0x6f, 0x69, 0x6e, 0x74, 0x65, 0x72, 0x5f, 0x66, 0x6c, 0x61, 0x67
        /*0046*/ 	.byte	0x67, 0x65, 0x64, 0x2e, 0x68, 0x70, 0x70, 0x00
	.type		$str$26,@object
	.size		$str$26,($str$25 - $str$26)
$str$26:
        /*004e*/ 	.byte	0x2f, 0x74, 0x6d, 0x70, 0x2f, 0x63, 0x75, 0x74, 0x6c, 0x61, 0x73, 0x73, 0x5f, 0x73, 0x77, 0x65
        /*005e*/ 	.byte	0x65, 0x70, 0x5f, 0x73, 0x72, 0x63, 0x2f, 0x69, 0x6e, 0x63, 0x6c, 0x75, 0x64, 0x65, 0x2f, 0x63
        /*006e*/ 	.byte	0x75, 0x74, 0x65, 0x2f, 0x61, 0x74, 0x6f, 0x6d, 0x2f, 0x63, 0x6f, 0x70, 0x79, 0x5f, 0x74, 0x72
        /*007e*/ 	.byte	0x61, 0x69, 0x74, 0x73, 0x5f, 0x73, 0x6d, 0x31, 0x30, 0x30, 0x2e, 0x68, 0x70, 0x70, 0x00
	.type		$str$25,@object
	.size		$str$25,(__unnamed_1 - $str$25)
$str$25:
        /*008d*/ 	.byte	0x28, 0x28, 0x75, 0x69, 0x6e, 0x74, 0x33, 0x32, 0x5f, 0x74, 0x28, 0x74, 0x68, 0x72, 0x65, 0x61
        /*009d*/ 	.byte	0x64, 0x49, 0x64, 0x78, 0x2e, 0x78, 0x29, 0x20, 0x2f, 0x20, 0x33, 0x32, 0x29, 0x20, 0x25, 0x20
        /*00ad*/ 	.byte	0x34, 0x29, 0x20, 0x3d, 0x3d, 0x20, 0x28, 0x28, 0x28, 0x74, 0x6d, 0x65, 0x6d, 0x5f, 0x61, 0x64
        /*00bd*/ 	.byte	0x64, 0x72, 0x20, 0x3e, 0x3e, 0x20, 0x31, 0x36, 0x29, 0x20, 0x2f, 0x20, 0x33, 0x32, 0x29, 0x20
        /*00cd*/ 	.byte	0x25, 0x20, 0x34, 0x29, 0x00
	.type		__unnamed_1,@object
	.size		__unnamed_1,(__unnamed_2 - __unnamed_1)
__unnamed_1:
        /*00d2*/ 	.byte	0x61, 0x75, 0x74, 0x6f, 0x20, 0x63, 0x75, 0x74, 0x65, 0x3a, 0x3a, 0x61, 0x73, 0x5f, 0x70, 0x6f
        /* <DEDUP_REMOVED lines=24> */
        /*0262*/ 	.byte	0x43, 0x3c, 0x38, 0x31, 0x39, 0x32, 0x3e, 0x3e, 0x3e, 0x3e, 0x5d, 0x00
	.type		__unnamed_2,@object
	.size		__unnamed_2,(__unnamed_3 - __unnamed_2)
__unnamed_2:
        /* <DEDUP_REMOVED lines=26> */
	.type		__unnamed_3,@object
	.size		__unnamed_3,(.L_3 - __unnamed_3)
__unnamed_3:
        /* <DEDUP_REMOVED lines=42> */
        /*06aa*/ 	.byte	0x3e, 0x3e, 0x3e, 0x3e, 0x5d, 0x00
.L_3:


//--------------------- .nv.shared._ZN7cutlass13device_kernelINS_4gemm6kernel13GemmUniversalIN4cute5tupleIJiiiiEEENS1_10collective13CollectiveMmaINS1_35MainloopSm100TmaUmmaWarpSpecializedILi3ELi2ELi2ENS5_IJNS4_1CILi1EEENSA_ILi2EEESB_EEEEENS5_IJNSA_ILi128EEENSA_ILi256EEESF_EEENS_12float_e5m2_tENS5_IJlSB_lEEESI_SJ_NS4_8TiledMMAINS4_8MMA_AtomIJNS4_10MMA_TraitsINS4_19SM100_MMA_F8F6F4_SSEJSI_SI_fSF_SG_NS4_17integral_constantINS4_4UMMA5MajorELSQ_0EEESR_NSO_INSP_7ScaleInELSS_0EEEST_EEEEEENS4_6LayoutINS5_IJSB_SB_SB_EEENS5_IJNSA_ILi0EEESY_SY_EEEEENS5_IJNS4_10UnderscoreES11_S11_EEEEENS4_23SM90_TMA_LOAD_MULTICASTENS4_14ComposedLayoutINS4_7SwizzleILi3ELi4ELi3EEENS4_18smem_ptr_flag_bitsILi8EEENSW_INS5_IJNSA_ILi8EEESF_EEENS5_IJSF_SB_EEEEEEEvNS4_8identityENS4_13SM90_TMA_LOADES1E_vS1F_EENS_8epilogue10collective18CollectiveEpilogueINS1I_23Sm100TmaWarpSpecializedILi4ELi2ELi64ELb0ELb0EEEJSH_NS5_IJNSW_ISF_SB_EENSW_INSA_ILi64EEESB_EEEEESI_SJ_SI_SJ_NS1I_6fusion15FusionCallbacksIS1M_NS1R_17LinearCombinationISI_fSI_fLNS_15FloatRoundStyleE2EEESH_S1Q_JEEENS4_5SM1004TMEM4LOAD26SM100_TMEM_LOAD_32dp32b64xES1G_NS15_INS16_ILi2ELi4ELi3EEES19_NSW_INS5_IJS1A_S1O_EEENS5_IJS1O_SB_EEEEEEENS4_39AutoVectorizingCopyWithAssumedAlignmentILi128EEENS4_14SM90_TMA_STOREES25_S27_S27_EEEvvEEEEvNT_6ParamsE --------------------------
	.section	.nv.shared._ZN7cutlass13device_kernelINS_4gemm6kernel13GemmUniversalIN4cute5tupleIJiiiiEEENS1_10collective13CollectiveMmaINS1_35MainloopSm100TmaUmmaWarpSpecializedILi3ELi2ELi2ENS5_IJNS4_1CILi1EEENSA_ILi2EEESB_EEEEENS5_IJNSA_ILi128EEENSA_ILi256EEESF_EEENS_12float_e5m2_tENS5_IJlSB_lEEESI_SJ_NS4_8TiledMMAINS4_8MMA_AtomIJNS4_10MMA_TraitsINS4_19SM100_MMA_F8F6F4_SSEJSI_SI_fSF_SG_NS4_17integral_constantINS4_4UMMA5MajorELSQ_0EEESR_NSO_INSP_7ScaleInELSS_0EEEST_EEEEEENS4_6LayoutINS5_IJSB_SB_SB_EEENS5_IJNSA_ILi0EEESY_SY_EEEEENS5_IJNS4_10UnderscoreES11_S11_EEEEENS4_23SM90_TMA_LOAD_MULTICASTENS4_14ComposedLayoutINS4_7SwizzleILi3ELi4ELi3EEENS4_18smem_ptr_flag_bitsILi8EEENSW_INS5_IJNSA_ILi8EEESF_EEENS5_IJSF_SB_EEEEEEEvNS4_8identityENS4_13SM90_TMA_LOADES1E_vS1F_EENS_8epilogue10collective18CollectiveEpilogueINS1I_23Sm100TmaWarpSpecializedILi4ELi2ELi64ELb0ELb0EEEJSH_NS5_IJNSW_ISF_SB_EENSW_INSA_ILi64EEESB_EEEEESI_SJ_SI_SJ_NS1I_6fusion15FusionCallbacksIS1M_NS1R_17LinearCombinationISI_fSI_fLNS_15FloatRoundStyleE2EEESH_S1Q_JEEENS4_5SM1004TMEM4LOAD26SM100_TMEM_LOAD_32dp32b64xES1G_NS15_INS16_ILi2ELi4ELi3EEES19_NSW_INS5_IJS1A_S1O_EEENS5_IJS1O_SB_EEEEEEENS4_39AutoVectorizingCopyWithAssumedAlignmentILi128EEENS4_14SM90_TMA_STOREES25_S27_S27_EEEvvEEEEvNT_6ParamsE,"aw",@nobits
	.sectionflags	@""
	.align	16
	.zero		1024


//--------------------- .nv.shared.reserved.0     --------------------------
	.section	.nv.shared.reserved.0,"aw",@nobits
	.weak		__nv_reservedSMEM_offset_0_alias
	.size		__nv_reservedSMEM_offset_0_alias, 0, 64
	.other		__nv_reservedSMEM_offset_0_alias,@"STO_CUDA_RESERVED_SHARED STV_DEFAULT"
__nv_reservedSMEM_offset_0_alias:
	.zero		0
.nv.shared.reserved.0:
	.zero		64
	.weak		__nv_reservedSMEM_tcgen05_partition
	.type		__nv_reservedSMEM_tcgen05_partition,@object
	.size		__nv_reservedSMEM_tcgen05_partition,(.L_0 - __nv_reservedSMEM_tcgen05_partition)
__nv_reservedSMEM_tcgen05_partition:
	.zero		32
.L_0:


//--------------------- .nv.global                --------------------------
	.section	.nv.global,"aw",@nobits
.nv.global:
	.type		_ZN40_INTERNAL_2e264861_4_k_cu_bcf147ff_210524cute1_E,@object
	.size		_ZN40_INTERNAL_2e264861_4_k_cu_bcf147ff_210524cute1_E,(_ZN40_INTERNAL_2e264861_4_k_cu_bcf147ff_210524cuda3std3__45__cpo6cbeginE - _ZN40_INTERNAL_2e264861_4_k_cu_bcf147ff_210524cute1_E)
_ZN40_INTERNAL_2e264861_4_k_cu_bcf147ff_210524cute1_E:
	.zero		1
	.type		_ZN40_INTERNAL_2e264861_4_k_cu_bcf147ff_210524cuda3std3__45__cpo6cbeginE,@object
	.size		_ZN40_INTERNAL_2e264861_4_k_cu_bcf147ff_210524cuda3std3__45__cpo6cbeginE,(_ZN40_INTERNAL_2e264861_4_k_cu_bcf147ff_210524cuda3std3__48in_placeE - _ZN40_INTERNAL_2e264861_4_k_cu_bcf147ff_210524cuda3std3__45__cpo6cbeginE)
_ZN40_INTERNAL_2e264861_4_k_cu_bcf147ff_210524cuda3std3__45__cpo6cbeginE:
	.zero		1
	.type		_ZN40_INTERNAL_2e264861_4_k_cu_bcf147ff_210524cuda3std3__48in_placeE,@object
	.size		_ZN40_INTERNAL_2e264861_4_k_cu_bcf147ff_210524cuda3std3__48in_placeE,(_ZN40_INTERNAL_2e264861_4_k_cu_bcf147ff_210524cuda3std6ranges3__45__cpo9iter_moveE - _ZN40_INTERNAL_2e264861_4_k_cu_bcf147ff_210524cuda3std3__48in_placeE)
_ZN40_INTERNAL_2e264861_4_k_cu_bcf147ff_210524cuda3std3__48in_placeE:
	.zero		1
	.type		_ZN40_INTERNAL_2e264861_4_k_cu_bcf147ff_210524cuda3std6ranges3__45__cpo9iter_moveE,@object
	.size		_ZN40_INTERNAL_2e264861_4_k_cu_bcf147ff_210524cuda3std6ranges3__45__cpo9iter_moveE,(_ZN40_INTERNAL_2e264861_4_k_cu_bcf147ff_210524cuda3std3__45__cpo5beginE - _ZN40_INTERNAL_2e264861_4_k_cu_bcf147ff_210524cuda3std6ranges3__45__cpo9iter_moveE)
_ZN40_INTERNAL_2e264861_4_k_cu_bcf147ff_210524cuda3std6ranges3__45__cpo9iter_moveE:
	.zero		1
	.type		_ZN40_INTERNAL_2e264861_4_k_cu_bcf147ff_210524cuda3std3__45__cpo5beginE,@object
	.size		_ZN40_INTERNAL_2e264861_4_k_cu_bcf147ff_210524cuda3std3__45__cpo5beginE,(_ZN40_INTERNAL_2e264861_4_k_cu_bcf147ff_210524cuda3std3__442_GLOBAL__N__2e264861_4_k_cu_bcf147ff_210526ignoreE - _ZN40_INTERNAL_2e264861_4_k_cu_bcf147ff_210524cuda3std3__45__cpo5beginE)
_ZN40_INTERNAL_2e264861_4_k_cu_bcf147ff_210524cuda3std3__45__cpo5beginE:
	.zero		1
	.type		_ZN40_INTERNAL_2e264861_4_k_cu_bcf147ff_210524cuda3std3__442_GLOBAL__N__2e264861_4_k_cu_bcf147ff_210526ignoreE,@object
	.size		_ZN40_INTERNAL_2e264861_4_k_cu_bcf147ff_210524cuda3std3__442_GLOBAL__N__2e264861_4_k_cu_bcf147ff_210526ignoreE,(_ZN40_INTERNAL_2e264861_4_k_cu_bcf147ff_210524cute7productE - _ZN40_INTERNAL_2e264861_4_k_cu_bcf147ff_210524cuda3std3__442_GLOBAL__N__2e264861_4_k_cu_bcf147ff_210526ignoreE)
_ZN40_INTERNAL_2e264861_4_k_cu_bcf147ff_210524cuda3std3__442_GLOBAL__N__2e264861_4_k_cu_bcf147ff_210526ignoreE:
	.zero		1
	.type		_ZN40_INTERNAL_2e264861_4_k_cu_bcf147ff_210524cute7productE,@object
	.size		_ZN40_INTERNAL_2e264861_4_k_cu_bcf147ff_210524cute7productE,(_ZN40_INTERNAL_2e264861_4_k_cu_bcf147ff_210524cuda3std3__45__cpo3endE - _ZN40_INTERNAL_2e264861_4_k_cu_bcf147ff_210524cute7productE)
_ZN40_INTERNAL_2e264861_4_k_cu_bcf147ff_210524cute7productE:
	.zero		1
	.type		_ZN40_INTERNAL_2e264861_4_k_cu_bcf147ff_210524cuda3std3__45__cpo3endE,@object
	.size		_ZN40_INTERNAL_2e264861_4_k_cu_bcf147ff_210524cuda3std3__45__cpo3endE,(_ZN40_INTERNAL_2e264861_4_k_cu_bcf147ff_210524cuda3std3__419piecewise_constructE - _ZN40_INTERNAL_2e264861_4_k_cu_bcf147ff_210524cuda3std3__45__cpo3endE)
_ZN40_INTERNAL_2e264861_4_k_cu_bcf147ff_210524cuda3std3__45__cpo3endE:
	.zero		1
	.type		_ZN40_INTERNAL_2e264861_4_k_cu_bcf147ff_210524cuda3std3__419piecewise_constructE,@object
	.size		_ZN40_INTERNAL_2e264861_4_k_cu_bcf147ff_210524cuda3std3__419piecewise_constructE,(_ZN40_INTERNAL_2e264861_4_k_cu_bcf147ff_210524cuda3std3__45__cpo4cendE - _ZN40_INTERNAL_2e264861_4_k_cu_bcf147ff_210524cuda3std3__419piecewise_constructE)
_ZN40_INTERNAL_2e264861_4_k_cu_bcf147ff_210524cuda3std3__419piecewise_constructE:
	.zero		1
	.type		_ZN40_INTERNAL_2e264861_4_k_cu_bcf147ff_210524cuda3std3__45__cpo4cendE,@object
	.size		_ZN40_INTERNAL_2e264861_4_k_cu_bcf147ff_210524cuda3std3__45__cpo4cendE,(_ZN40_INTERNAL_2e264861_4_k_cu_bcf147ff_210524cuda3std6ranges3__45__cpo4swapE - _ZN40_INTERNAL_2e264861_4_k_cu_bcf147ff_210524cuda3std3__45__cpo4cendE)
_ZN40_INTERNAL_2e264861_4_k_cu_bcf147ff_210524cuda3std3__45__cpo4cendE:
	.zero		1
	.type		_ZN40_INTERNAL_2e264861_4_k_cu_bcf147ff_210524cuda3std6ranges3__45__cpo4swapE,@object
	.size		_ZN40_INTERNAL_2e264861_4_k_cu_bcf147ff_210524cuda3std6ranges3__45__cpo4swapE,(.L_11 - _ZN40_INTERNAL_2e264861_4_k_cu_bcf147ff_210524cuda3std6ranges3__45__cpo4swapE)
_ZN40_INTERNAL_2e264861_4_k_cu_bcf147ff_210524cuda3std6ranges3__45__cpo4swapE:
	.zero		1
.L_11:


//--------------------- .nv.constant0._ZN7cutlass13device_kernelINS_4gemm6kernel13GemmUniversalIN4cute5tupleIJiiiiEEENS1_10collective13CollectiveMmaINS1_35MainloopSm100TmaUmmaWarpSpecializedILi3ELi2ELi2ENS5_IJNS4_1CILi1EEENSA_ILi2EEESB_EEEEENS5_IJNSA_ILi128EEENSA_ILi256EEESF_EEENS_12float_e5m2_tENS5_IJlSB_lEEESI_SJ_NS4_8TiledMMAINS4_8MMA_AtomIJNS4_10MMA_TraitsINS4_19SM100_MMA_F8F6F4_SSEJSI_SI_fSF_SG_NS4_17integral_constantINS4_4UMMA5MajorELSQ_0EEESR_NSO_INSP_7ScaleInELSS_0EEEST_EEEEEENS4_6LayoutINS5_IJSB_SB_SB_EEENS5_IJNSA_ILi0EEESY_SY_EEEEENS5_IJNS4_10UnderscoreES11_S11_EEEEENS4_23SM90_TMA_LOAD_MULTICASTENS4_14ComposedLayoutINS4_7SwizzleILi3ELi4ELi3EEENS4_18smem_ptr_flag_bitsILi8EEENSW_INS5_IJNSA_ILi8EEESF_EEENS5_IJSF_SB_EEEEEEEvNS4_8identityENS4_13SM90_TMA_LOADES1E_vS1F_EENS_8epilogue10collective18CollectiveEpilogueINS1I_23Sm100TmaWarpSpecializedILi4ELi2ELi64ELb0ELb0EEEJSH_NS5_IJNSW_ISF_SB_EENSW_INSA_ILi64EEESB_EEEEESI_SJ_SI_SJ_NS1I_6fusion15FusionCallbacksIS1M_NS1R_17LinearCombinationISI_fSI_fLNS_15FloatRoundStyleE2EEESH_S1Q_JEEENS4_5SM1004TMEM4LOAD26SM100_TMEM_LOAD_32dp32b64xES1G_NS15_INS16_ILi2ELi4ELi3EEES19_NSW_INS5_IJS1A_S1O_EEENS5_IJS1O_SB_EEEEEEENS4_39AutoVectorizingCopyWithAssumedAlignmentILi128EEENS4_14SM90_TMA_STOREES25_S27_S27_EEEvvEEEEvNT_6ParamsE --------------------------
	.section	.nv.constant0._ZN7cutlass13device_kernelINS_4gemm6kernel13GemmUniversalIN4cute5tupleIJiiiiEEENS1_10collective13CollectiveMmaINS1_35MainloopSm100TmaUmmaWarpSpecializedILi3ELi2ELi2ENS5_IJNS4_1CILi1EEENSA_ILi2EEESB_EEEEENS5_IJNSA_ILi128EEENSA_ILi256EEESF_EEENS_12float_e5m2_tENS5_IJlSB_lEEESI_SJ_NS4_8TiledMMAINS4_8MMA_AtomIJNS4_10MMA_TraitsINS4_19SM100_MMA_F8F6F4_SSEJSI_SI_fSF_SG_NS4_17integral_constantINS4_4UMMA5MajorELSQ_0EEESR_NSO_INSP_7ScaleInELSS_0EEEST_EEEEEENS4_6LayoutINS5_IJSB_SB_SB_EEENS5_IJNSA_ILi0EEESY_SY_EEEEENS5_IJNS4_10UnderscoreES11_S11_EEEEENS4_23SM90_TMA_LOAD_MULTICASTENS4_14ComposedLayoutINS4_7SwizzleILi3ELi4ELi3EEENS4_18smem_ptr_flag_bitsILi8EEENSW_INS5_IJNSA_ILi8EEESF_EEENS5_IJSF_SB_EEEEEEEvNS4_8identityENS4_13SM90_TMA_LOADES1E_vS1F_EENS_8epilogue10collective18CollectiveEpilogueINS1I_23Sm100TmaWarpSpecializedILi4ELi2ELi64ELb0ELb0EEEJSH_NS5_IJNSW_ISF_SB_EENSW_INSA_ILi64EEESB_EEEEESI_SJ_SI_SJ_NS1I_6fusion15FusionCallbacksIS1M_NS1R_17LinearCombinationISI_fSI_fLNS_15FloatRoundStyleE2EEESH_S1Q_JEEENS4_5SM1004TMEM4LOAD26SM100_TMEM_LOAD_32dp32b64xES1G_NS15_INS16_ILi2ELi4ELi3EEES19_NSW_INS5_IJS1A_S1O_EEENS5_IJS1O_SB_EEEEEEENS4_39AutoVectorizingCopyWithAssumedAlignmentILi128EEENS4_14SM90_TMA_STOREES25_S27_S27_EEEvvEEEEvNT_6ParamsE,"a",@progbits
	.sectionflags	@""
	.align	4
.nv.constant0._ZN7cutlass13device_kernelINS_4gemm6kernel13GemmUniversalIN4cute5tupleIJiiiiEEENS1_10collective13CollectiveMmaINS1_35MainloopSm100TmaUmmaWarpSpecializedILi3ELi2ELi2ENS5_IJNS4_1CILi1EEENSA_ILi2EEESB_EEEEENS5_IJNSA_ILi128EEENSA_ILi256EEESF_EEENS_12float_e5m2_tENS5_IJlSB_lEEESI_SJ_NS4_8TiledMMAINS4_8MMA_AtomIJNS4_10MMA_TraitsINS4_19SM100_MMA_F8F6F4_SSEJSI_SI_fSF_SG_NS4_17integral_constantINS4_4UMMA5MajorELSQ_0EEESR_NSO_INSP_7ScaleInELSS_0EEEST_EEEEEENS4_6LayoutINS5_IJSB_SB_SB_EEENS5_IJNSA_ILi0EEESY_SY_EEEEENS5_IJNS4_10UnderscoreES11_S11_EEEEENS4_23SM90_TMA_LOAD_MULTICASTENS4_14ComposedLayoutINS4_7SwizzleILi3ELi4ELi3EEENS4_18smem_ptr_flag_bitsILi8EEENSW_INS5_IJNSA_ILi8EEESF_EEENS5_IJSF_SB_EEEEEEEvNS4_8identityENS4_13SM90_TMA_LOADES1E_vS1F_EENS_8epilogue10collective18CollectiveEpilogueINS1I_23Sm100TmaWarpSpecializedILi4ELi2ELi64ELb0ELb0EEEJSH_NS5_IJNSW_ISF_SB_EENSW_INSA_ILi64EEESB_EEEEESI_SJ_SI_SJ_NS1I_6fusion15FusionCallbacksIS1M_NS1R_17LinearCombinationISI_fSI_fLNS_15FloatRoundStyleE2EEESH_S1Q_JEEENS4_5SM1004TMEM4LOAD26SM100_TMEM_LOAD_32dp32b64xES1G_NS15_INS16_ILi2ELi4ELi3EEES19_NSW_INS5_IJS1A_S1O_EEENS5_IJS1O_SB_EEEEEEENS4_39AutoVectorizingCopyWithAssumedAlignmentILi128EEENS4_14SM90_TMA_STOREES25_S27_S27_EEEvvEEEEvNT_6ParamsE:
	.zero		2944


//--------------------- SYMBOLS --------------------------

	.type		.nv.reservedSmem.offset0,@object
	.size		.nv.reservedSmem.offset0,0x4
	.type		.nv.reservedSmem.cap,@object
	.size		.nv.reservedSmem.cap,0x4
	.type		__assertfail,@function
